//
// Generated by NVIDIA NVVM Compiler
//
// Compiler Build ID: CL-36424714
// Cuda compilation tools, release 13.0, V13.0.88
// Based on NVVM 20.0.0
//

.version 9.0
.target sm_100
.address_size 64

	// .globl	_Z25assign_labels_very_slowlyPfS_Piiii
// _ZZ13assign_labelsPfS_S_PiS0_iiiE13centroidsTile has been demoted
// _ZZ13assign_labelsPfS_S_PiS0_iiiE13particlesTile has been demoted
// _ZZ13assign_labelsPfS_S_PiS0_iiiE10outputTile has been demoted
// _ZZ13assign_labelsPfS_S_PiS0_iiiE13mmaOutputTile has been demoted
// _ZZ13assign_labelsPfS_S_PiS0_iiiE17nextParticlesTile has been demoted

.visible .entry _Z25assign_labels_very_slowlyPfS_Piiii(
	.param .u64 .ptr .align 1 _Z25assign_labels_very_slowlyPfS_Piiii_param_0,
	.param .u64 .ptr .align 1 _Z25assign_labels_very_slowlyPfS_Piiii_param_1,
	.param .u64 .ptr .align 1 _Z25assign_labels_very_slowlyPfS_Piiii_param_2,
	.param .u32 _Z25assign_labels_very_slowlyPfS_Piiii_param_3,
	.param .u32 _Z25assign_labels_very_slowlyPfS_Piiii_param_4,
	.param .u32 _Z25assign_labels_very_slowlyPfS_Piiii_param_5
)
{
	.reg .pred 	%p<21>;
	.reg .b32 	%r<77>;
	.reg .b32 	%f<86>;
	.reg .b64 	%rd<40>;

	ld.param.u64 	%rd8, [_Z25assign_labels_very_slowlyPfS_Piiii_param_0];
	ld.param.u64 	%rd9, [_Z25assign_labels_very_slowlyPfS_Piiii_param_1];
	ld.param.u64 	%rd7, [_Z25assign_labels_very_slowlyPfS_Piiii_param_2];
	ld.param.u32 	%r38, [_Z25assign_labels_very_slowlyPfS_Piiii_param_3];
	ld.param.u32 	%r40, [_Z25assign_labels_very_slowlyPfS_Piiii_param_4];
	ld.param.u32 	%r39, [_Z25assign_labels_very_slowlyPfS_Piiii_param_5];
	cvta.to.global.u64 	%rd1, %rd9;
	cvta.to.global.u64 	%rd2, %rd8;
	mov.u32 	%r41, %ctaid.x;
	mov.u32 	%r42, %ntid.x;
	mov.u32 	%r43, %tid.x;
	mad.lo.s32 	%r1, %r41, %r42, %r43;
	setp.ge.s32 	%p1, %r1, %r40;
	@%p1 bra 	$L__BB0_23;
	setp.lt.s32 	%p2, %r39, 1;
	mov.b32 	%r76, -1;
	@%p2 bra 	$L__BB0_22;
	setp.lt.s32 	%p3, %r38, 1;
	mul.lo.s32 	%r2, %r38, %r1;
	@%p3 bra 	$L__BB0_16;
	and.b32  	%r3, %r38, 7;
	and.b32  	%r4, %r38, 3;
	and.b32  	%r5, %r38, 2147483640;
	and.b32  	%r6, %r38, 1;
	neg.s32 	%r7, %r5;
	add.s64 	%rd3, %rd1, 16;
	mov.f32 	%f77, 0f00000000;
	mov.b32 	%r76, -1;
	mov.b32 	%r61, 0;
$L__BB0_4:
	setp.lt.u32 	%p10, %r38, 8;
	mul.lo.s32 	%r10, %r61, %r38;
	mov.f32 	%f85, 0f00000000;
	mov.b32 	%r66, 0;
	@%p10 bra 	$L__BB0_7;
	mul.wide.u32 	%rd10, %r10, 4;
	add.s64 	%rd11, %rd2, %rd10;
	add.s64 	%rd39, %rd11, 16;
	mov.f32 	%f85, 0f00000000;
	mov.u32 	%r63, %r2;
	mov.u32 	%r64, %r7;
$L__BB0_6:
	.pragma "nounroll";
	mul.wide.s32 	%rd12, %r63, 4;
	add.s64 	%rd13, %rd3, %rd12;
	ld.global.f32 	%f19, [%rd39+-16];
	ld.global.f32 	%f20, [%rd13+-16];
	sub.f32 	%f21, %f19, %f20;
	fma.rn.f32 	%f22, %f21, %f21, %f85;
	ld.global.f32 	%f23, [%rd39+-12];
	ld.global.f32 	%f24, [%rd13+-12];
	sub.f32 	%f25, %f23, %f24;
	fma.rn.f32 	%f26, %f25, %f25, %f22;
	ld.global.f32 	%f27, [%rd39+-8];
	ld.global.f32 	%f28, [%rd13+-8];
	sub.f32 	%f29, %f27, %f28;
	fma.rn.f32 	%f30, %f29, %f29, %f26;
	ld.global.f32 	%f31, [%rd39+-4];
	ld.global.f32 	%f32, [%rd13+-4];
	sub.f32 	%f33, %f31, %f32;
	fma.rn.f32 	%f34, %f33, %f33, %f30;
	ld.global.f32 	%f35, [%rd39];
	ld.global.f32 	%f36, [%rd13];
	sub.f32 	%f37, %f35, %f36;
	fma.rn.f32 	%f38, %f37, %f37, %f34;
	ld.global.f32 	%f39, [%rd39+4];
	ld.global.f32 	%f40, [%rd13+4];
	sub.f32 	%f41, %f39, %f40;
	fma.rn.f32 	%f42, %f41, %f41, %f38;
	ld.global.f32 	%f43, [%rd39+8];
	ld.global.f32 	%f44, [%rd13+8];
	sub.f32 	%f45, %f43, %f44;
	fma.rn.f32 	%f46, %f45, %f45, %f42;
	ld.global.f32 	%f47, [%rd39+12];
	ld.global.f32 	%f48, [%rd13+12];
	sub.f32 	%f49, %f47, %f48;
	fma.rn.f32 	%f85, %f49, %f49, %f46;
	add.s32 	%r64, %r64, 8;
	add.s64 	%rd39, %rd39, 32;
	add.s32 	%r63, %r63, 8;
	setp.ne.s32 	%p11, %r64, 0;
	mov.u32 	%r66, %r5;
	@%p11 bra 	$L__BB0_6;
$L__BB0_7:
	setp.eq.s32 	%p12, %r3, 0;
	@%p12 bra 	$L__BB0_15;
	add.s32 	%r54, %r3, -1;
	setp.lt.u32 	%p13, %r54, 3;
	@%p13 bra 	$L__BB0_10;
	add.s32 	%r55, %r66, %r10;
	mul.wide.u32 	%rd14, %r55, 4;
	add.s64 	%rd15, %rd2, %rd14;
	ld.global.f32 	%f51, [%rd15];
	add.s32 	%r56, %r66, %r2;
	mul.wide.s32 	%rd16, %r56, 4;
	add.s64 	%rd17, %rd1, %rd16;
	ld.global.f32 	%f52, [%rd17];
	sub.f32 	%f53, %f51, %f52;
	fma.rn.f32 	%f54, %f53, %f53, %f85;
	cvt.u64.u32 	%rd18, %r10;
	cvt.u64.u32 	%rd19, %r66;
	add.s64 	%rd20, %rd19, %rd18;
	shl.b64 	%rd21, %rd20, 2;
	add.s64 	%rd22, %rd2, %rd21;
	ld.global.f32 	%f55, [%rd22+4];
	ld.global.f32 	%f56, [%rd17+4];
	sub.f32 	%f57, %f55, %f56;
	fma.rn.f32 	%f58, %f57, %f57, %f54;
	ld.global.f32 	%f59, [%rd22+8];
	ld.global.f32 	%f60, [%rd17+8];
	sub.f32 	%f61, %f59, %f60;
	fma.rn.f32 	%f62, %f61, %f61, %f58;
	ld.global.f32 	%f63, [%rd22+12];
	ld.global.f32 	%f64, [%rd17+12];
	sub.f32 	%f65, %f63, %f64;
	fma.rn.f32 	%f85, %f65, %f65, %f62;
	add.s32 	%r66, %r66, 4;
$L__BB0_10:
	setp.eq.s32 	%p14, %r4, 0;
	@%p14 bra 	$L__BB0_15;
	setp.eq.s32 	%p15, %r4, 1;
	@%p15 bra 	$L__BB0_13;
	add.s32 	%r57, %r66, %r10;
	mul.wide.u32 	%rd23, %r57, 4;
	add.s64 	%rd24, %rd2, %rd23;
	ld.global.f32 	%f67, [%rd24];
	add.s32 	%r58, %r66, %r2;
	mul.wide.s32 	%rd25, %r58, 4;
	add.s64 	%rd26, %rd1, %rd25;
	ld.global.f32 	%f68, [%rd26];
	sub.f32 	%f69, %f67, %f68;
	fma.rn.f32 	%f70, %f69, %f69, %f85;
	cvt.u64.u32 	%rd27, %r10;
	cvt.u64.u32 	%rd28, %r66;
	add.s64 	%rd29, %rd28, %rd27;
	shl.b64 	%rd30, %rd29, 2;
	add.s64 	%rd31, %rd2, %rd30;
	ld.global.f32 	%f71, [%rd31+4];
	ld.global.f32 	%f72, [%rd26+4];
	sub.f32 	%f73, %f71, %f72;
	fma.rn.f32 	%f85, %f73, %f73, %f70;
	add.s32 	%r66, %r66, 2;
$L__BB0_13:
	setp.eq.s32 	%p16, %r6, 0;
	@%p16 bra 	$L__BB0_15;
	add.s32 	%r59, %r66, %r10;
	mul.wide.u32 	%rd32, %r59, 4;
	add.s64 	%rd33, %rd2, %rd32;
	ld.global.f32 	%f74, [%rd33];
	add.s32 	%r60, %r66, %r2;
	mul.wide.s32 	%rd34, %r60, 4;
	add.s64 	%rd35, %rd1, %rd34;
	ld.global.f32 	%f75, [%rd35];
	sub.f32 	%f76, %f74, %f75;
	fma.rn.f32 	%f85, %f76, %f76, %f85;
$L__BB0_15:
	setp.lt.f32 	%p17, %f85, %f77;
	setp.eq.s32 	%p18, %r76, -1;
	or.pred  	%p19, %p17, %p18;
	selp.f32 	%f77, %f85, %f77, %p19;
	selp.b32 	%r76, %r61, %r76, %p19;
	add.s32 	%r61, %r61, 1;
	setp.eq.s32 	%p20, %r61, %r39;
	@%p20 bra 	$L__BB0_22;
	bra.uni 	$L__BB0_4;
$L__BB0_16:
	and.b32  	%r22, %r39, 3;
	setp.lt.u32 	%p4, %r39, 4;
	mov.b32 	%r76, -1;
	mov.b32 	%r73, 0;
	@%p4 bra 	$L__BB0_19;
	and.b32  	%r73, %r39, 2147483644;
	mov.b32 	%r76, -1;
	mov.b32 	%r68, 0;
$L__BB0_18:
	setp.eq.s32 	%p5, %r76, -1;
	selp.b32 	%r76, %r68, %r76, %p5;
	add.s32 	%r68, %r68, 4;
	setp.ne.s32 	%p6, %r68, %r73;
	@%p6 bra 	$L__BB0_18;
$L__BB0_19:
	setp.eq.s32 	%p7, %r22, 0;
	@%p7 bra 	$L__BB0_22;
	mov.b32 	%r75, 0;
$L__BB0_21:
	.pragma "nounroll";
	setp.eq.s32 	%p8, %r76, -1;
	selp.b32 	%r76, %r73, %r76, %p8;
	add.s32 	%r73, %r73, 1;
	add.s32 	%r75, %r75, 1;
	setp.ne.s32 	%p9, %r75, %r22;
	@%p9 bra 	$L__BB0_21;
$L__BB0_22:
	cvta.to.global.u64 	%rd36, %rd7;
	mul.wide.s32 	%rd37, %r1, 4;
	add.s64 	%rd38, %rd36, %rd37;
	st.global.u32 	[%rd38], %r76;
$L__BB0_23:
	ret;

}
	// .globl	_Z13assign_labelsPfS_S_PiS0_iii
.visible .entry _Z13assign_labelsPfS_S_PiS0_iii(
	.param .u64 .ptr .align 1 _Z13assign_labelsPfS_S_PiS0_iii_param_0,
	.param .u64 .ptr .align 1 _Z13assign_labelsPfS_S_PiS0_iii_param_1,
	.param .u64 .ptr .align 1 _Z13assign_labelsPfS_S_PiS0_iii_param_2,
	.param .u64 .ptr .align 1 _Z13assign_labelsPfS_S_PiS0_iii_param_3,
	.param .u64 .ptr .align 1 _Z13assign_labelsPfS_S_PiS0_iii_param_4,
	.param .u32 _Z13assign_labelsPfS_S_PiS0_iii_param_5,
	.param .u32 _Z13assign_labelsPfS_S_PiS0_iii_param_6,
	.param .u32 _Z13assign_labelsPfS_S_PiS0_iii_param_7
)
{
	.reg .pred 	%p<42>;
	.reg .b16 	%rs<820>;
	.reg .b32 	%r<491>;
	.reg .b32 	%f<51>;
	.reg .b64 	%rd<44>;
	// demoted variable
	.shared .align 2 .b8 _ZZ13assign_labelsPfS_S_PiS0_iiiE13centroidsTile[2048];
	// demoted variable
	.shared .align 2 .b8 _ZZ13assign_labelsPfS_S_PiS0_iiiE13particlesTile[2048];
	// demoted variable
	.shared .align 2 .b8 _ZZ13assign_labelsPfS_S_PiS0_iiiE10outputTile[2048];
	// demoted variable
	.shared .align 2 .b8 _ZZ13assign_labelsPfS_S_PiS0_iiiE13mmaOutputTile[2048];
	// demoted variable
	.shared .align 4 .b8 _ZZ13assign_labelsPfS_S_PiS0_iiiE17nextParticlesTile[4096];
	ld.param.u64 	%rd9, [_Z13assign_labelsPfS_S_PiS0_iii_param_0];
	ld.param.u64 	%rd10, [_Z13assign_labelsPfS_S_PiS0_iii_param_1];
	ld.param.u64 	%rd11, [_Z13assign_labelsPfS_S_PiS0_iii_param_4];
	mov.u32 	%r1, %tid.x;
	setp.gt.u32 	%p1, %r1, 31;
	shr.u32 	%r2, %r1, 5;
	@%p1 bra 	$L__BB1_2;
	cvta.to.global.u64 	%rd12, %rd9;
	shl.b32 	%r10, %r1, 6;
	mov.u32 	%r11, _ZZ13assign_labelsPfS_S_PiS0_iiiE13centroidsTile;
	add.s32 	%r12, %r11, %r10;
	mul.wide.u32 	%rd13, %r1, 4;
	add.s64 	%rd14, %rd12, %rd13;
	ld.global.f32 	%f1, [%rd14];
	// begin inline asm
	{  cvt.rn.f16.f32 %rs3, %f1;}

	// end inline asm
	st.shared.u16 	[%r12], %rs3;
	ld.global.f32 	%f2, [%rd14+128];
	// begin inline asm
	{  cvt.rn.f16.f32 %rs4, %f2;}

	// end inline asm
	st.shared.u16 	[%r12+2], %rs4;
	ld.global.f32 	%f3, [%rd14+256];
	// begin inline asm
	{  cvt.rn.f16.f32 %rs5, %f3;}

	// end inline asm
	st.shared.u16 	[%r12+4], %rs5;
	ld.global.f32 	%f4, [%rd14+384];
	// begin inline asm
	{  cvt.rn.f16.f32 %rs6, %f4;}

	// end inline asm
	st.shared.u16 	[%r12+6], %rs6;
	ld.global.f32 	%f5, [%rd14+512];
	// begin inline asm
	{  cvt.rn.f16.f32 %rs7, %f5;}

	// end inline asm
	st.shared.u16 	[%r12+8], %rs7;
	ld.global.f32 	%f6, [%rd14+640];
	// begin inline asm
	{  cvt.rn.f16.f32 %rs8, %f6;}

	// end inline asm
	st.shared.u16 	[%r12+10], %rs8;
	ld.global.f32 	%f7, [%rd14+768];
	// begin inline asm
	{  cvt.rn.f16.f32 %rs9, %f7;}

	// end inline asm
	st.shared.u16 	[%r12+12], %rs9;
	ld.global.f32 	%f8, [%rd14+896];
	// begin inline asm
	{  cvt.rn.f16.f32 %rs10, %f8;}

	// end inline asm
	st.shared.u16 	[%r12+14], %rs10;
	ld.global.f32 	%f9, [%rd14+1024];
	// begin inline asm
	{  cvt.rn.f16.f32 %rs11, %f9;}

	// end inline asm
	st.shared.u16 	[%r12+16], %rs11;
	ld.global.f32 	%f10, [%rd14+1152];
	// begin inline asm
	{  cvt.rn.f16.f32 %rs12, %f10;}

	// end inline asm
	st.shared.u16 	[%r12+18], %rs12;
	ld.global.f32 	%f11, [%rd14+1280];
	// begin inline asm
	{  cvt.rn.f16.f32 %rs13, %f11;}

	// end inline asm
	st.shared.u16 	[%r12+20], %rs13;
	ld.global.f32 	%f12, [%rd14+1408];
	// begin inline asm
	{  cvt.rn.f16.f32 %rs14, %f12;}

	// end inline asm
	st.shared.u16 	[%r12+22], %rs14;
	ld.global.f32 	%f13, [%rd14+1536];
	// begin inline asm
	{  cvt.rn.f16.f32 %rs15, %f13;}

	// end inline asm
	st.shared.u16 	[%r12+24], %rs15;
	ld.global.f32 	%f14, [%rd14+1664];
	// begin inline asm
	{  cvt.rn.f16.f32 %rs16, %f14;}

	// end inline asm
	st.shared.u16 	[%r12+26], %rs16;
	ld.global.f32 	%f15, [%rd14+1792];
	// begin inline asm
	{  cvt.rn.f16.f32 %rs17, %f15;}

	// end inline asm
	st.shared.u16 	[%r12+28], %rs17;
	ld.global.f32 	%f16, [%rd14+1920];
	// begin inline asm
	{  cvt.rn.f16.f32 %rs18, %f16;}

	// end inline asm
	st.shared.u16 	[%r12+30], %rs18;
	ld.global.f32 	%f17, [%rd14+2048];
	// begin inline asm
	{  cvt.rn.f16.f32 %rs19, %f17;}

	// end inline asm
	st.shared.u16 	[%r12+32], %rs19;
	ld.global.f32 	%f18, [%rd14+2176];
	// begin inline asm
	{  cvt.rn.f16.f32 %rs20, %f18;}

	// end inline asm
	st.shared.u16 	[%r12+34], %rs20;
	ld.global.f32 	%f19, [%rd14+2304];
	// begin inline asm
	{  cvt.rn.f16.f32 %rs21, %f19;}

	// end inline asm
	st.shared.u16 	[%r12+36], %rs21;
	ld.global.f32 	%f20, [%rd14+2432];
	// begin inline asm
	{  cvt.rn.f16.f32 %rs22, %f20;}

	// end inline asm
	st.shared.u16 	[%r12+38], %rs22;
	ld.global.f32 	%f21, [%rd14+2560];
	// begin inline asm
	{  cvt.rn.f16.f32 %rs23, %f21;}

	// end inline asm
	st.shared.u16 	[%r12+40], %rs23;
	ld.global.f32 	%f22, [%rd14+2688];
	// begin inline asm
	{  cvt.rn.f16.f32 %rs24, %f22;}

	// end inline asm
	st.shared.u16 	[%r12+42], %rs24;
	ld.global.f32 	%f23, [%rd14+2816];
	// begin inline asm
	{  cvt.rn.f16.f32 %rs25, %f23;}

	// end inline asm
	st.shared.u16 	[%r12+44], %rs25;
	ld.global.f32 	%f24, [%rd14+2944];
	// begin inline asm
	{  cvt.rn.f16.f32 %rs26, %f24;}

	// end inline asm
	st.shared.u16 	[%r12+46], %rs26;
	ld.global.f32 	%f25, [%rd14+3072];
	// begin inline asm
	{  cvt.rn.f16.f32 %rs27, %f25;}

	// end inline asm
	st.shared.u16 	[%r12+48], %rs27;
	ld.global.f32 	%f26, [%rd14+3200];
	// begin inline asm
	{  cvt.rn.f16.f32 %rs28, %f26;}

	// end inline asm
	st.shared.u16 	[%r12+50], %rs28;
	ld.global.f32 	%f27, [%rd14+3328];
	// begin inline asm
	{  cvt.rn.f16.f32 %rs29, %f27;}

	// end inline asm
	st.shared.u16 	[%r12+52], %rs29;
	ld.global.f32 	%f28, [%rd14+3456];
	// begin inline asm
	{  cvt.rn.f16.f32 %rs30, %f28;}

	// end inline asm
	st.shared.u16 	[%r12+54], %rs30;
	ld.global.f32 	%f29, [%rd14+3584];
	// begin inline asm
	{  cvt.rn.f16.f32 %rs31, %f29;}

	// end inline asm
	st.shared.u16 	[%r12+56], %rs31;
	ld.global.f32 	%f30, [%rd14+3712];
	// begin inline asm
	{  cvt.rn.f16.f32 %rs32, %f30;}

	// end inline asm
	st.shared.u16 	[%r12+58], %rs32;
	ld.global.f32 	%f31, [%rd14+3840];
	// begin inline asm
	{  cvt.rn.f16.f32 %rs33, %f31;}

	// end inline asm
	st.shared.u16 	[%r12+60], %rs33;
	ld.global.f32 	%f32, [%rd14+3968];
	// begin inline asm
	{  cvt.rn.f16.f32 %rs34, %f32;}

	// end inline asm
	st.shared.u16 	[%r12+62], %rs34;
$L__BB1_2:
	mov.f32 	%f33, 0f00000000;
	// begin inline asm
	{  cvt.rn.f16.f32 %rs35, %f33;}

	// end inline asm
	bar.sync 	0;
	shl.b32 	%r13, %r1, 1;
	and.b32  	%r14, %r13, 62;
	mov.u32 	%r15, _ZZ13assign_labelsPfS_S_PiS0_iiiE13centroidsTile;
	add.s32 	%r16, %r15, %r14;
	ld.shared.u16 	%rs37, [%r16];
	// begin inline asm
	{mul.f16 %rs36,%rs37,%rs37;
}
	// end inline asm
	// begin inline asm
	{add.f16 %rs39,%rs35,%rs36;
}
	// end inline asm
	ld.shared.u16 	%rs43, [%r16+64];
	// begin inline asm
	{mul.f16 %rs42,%rs43,%rs43;
}
	// end inline asm
	// begin inline asm
	{add.f16 %rs45,%rs39,%rs42;
}
	// end inline asm
	ld.shared.u16 	%rs49, [%r16+128];
	// begin inline asm
	{mul.f16 %rs48,%rs49,%rs49;
}
	// end inline asm
	// begin inline asm
	{add.f16 %rs51,%rs45,%rs48;
}
	// end inline asm
	ld.shared.u16 	%rs55, [%r16+192];
	// begin inline asm
	{mul.f16 %rs54,%rs55,%rs55;
}
	// end inline asm
	// begin inline asm
	{add.f16 %rs57,%rs51,%rs54;
}
	// end inline asm
	ld.shared.u16 	%rs61, [%r16+256];
	// begin inline asm
	{mul.f16 %rs60,%rs61,%rs61;
}
	// end inline asm
	// begin inline asm
	{add.f16 %rs63,%rs57,%rs60;
}
	// end inline asm
	ld.shared.u16 	%rs67, [%r16+320];
	// begin inline asm
	{mul.f16 %rs66,%rs67,%rs67;
}
	// end inline asm
	// begin inline asm
	{add.f16 %rs69,%rs63,%rs66;
}
	// end inline asm
	ld.shared.u16 	%rs73, [%r16+384];
	// begin inline asm
	{mul.f16 %rs72,%rs73,%rs73;
}
	// end inline asm
	// begin inline asm
	{add.f16 %rs75,%rs69,%rs72;
}
	// end inline asm
	ld.shared.u16 	%rs79, [%r16+448];
	// begin inline asm
	{mul.f16 %rs78,%rs79,%rs79;
}
	// end inline asm
	// begin inline asm
	{add.f16 %rs81,%rs75,%rs78;
}
	// end inline asm
	ld.shared.u16 	%rs85, [%r16+512];
	// begin inline asm
	{mul.f16 %rs84,%rs85,%rs85;
}
	// end inline asm
	// begin inline asm
	{add.f16 %rs87,%rs81,%rs84;
}
	// end inline asm
	ld.shared.u16 	%rs91, [%r16+576];
	// begin inline asm
	{mul.f16 %rs90,%rs91,%rs91;
}
	// end inline asm
	// begin inline asm
	{add.f16 %rs93,%rs87,%rs90;
}
	// end inline asm
	ld.shared.u16 	%rs97, [%r16+640];
	// begin inline asm
	{mul.f16 %rs96,%rs97,%rs97;
}
	// end inline asm
	// begin inline asm
	{add.f16 %rs99,%rs93,%rs96;
}
	// end inline asm
	ld.shared.u16 	%rs103, [%r16+704];
	// begin inline asm
	{mul.f16 %rs102,%rs103,%rs103;
}
	// end inline asm
	// begin inline asm
	{add.f16 %rs105,%rs99,%rs102;
}
	// end inline asm
	ld.shared.u16 	%rs109, [%r16+768];
	// begin inline asm
	{mul.f16 %rs108,%rs109,%rs109;
}
	// end inline asm
	// begin inline asm
	{add.f16 %rs111,%rs105,%rs108;
}
	// end inline asm
	ld.shared.u16 	%rs115, [%r16+832];
	// begin inline asm
	{mul.f16 %rs114,%rs115,%rs115;
}
	// end inline asm
	// begin inline asm
	{add.f16 %rs117,%rs111,%rs114;
}
	// end inline asm
	ld.shared.u16 	%rs121, [%r16+896];
	// begin inline asm
	{mul.f16 %rs120,%rs121,%rs121;
}
	// end inline asm
	// begin inline asm
	{add.f16 %rs123,%rs117,%rs120;
}
	// end inline asm
	ld.shared.u16 	%rs127, [%r16+960];
	// begin inline asm
	{mul.f16 %rs126,%rs127,%rs127;
}
	// end inline asm
	// begin inline asm
	{add.f16 %rs129,%rs123,%rs126;
}
	// end inline asm
	ld.shared.u16 	%rs133, [%r16+1024];
	// begin inline asm
	{mul.f16 %rs132,%rs133,%rs133;
}
	// end inline asm
	// begin inline asm
	{add.f16 %rs135,%rs129,%rs132;
}
	// end inline asm
	ld.shared.u16 	%rs139, [%r16+1088];
	// begin inline asm
	{mul.f16 %rs138,%rs139,%rs139;
}
	// end inline asm
	// begin inline asm
	{add.f16 %rs141,%rs135,%rs138;
}
	// end inline asm
	ld.shared.u16 	%rs145, [%r16+1152];
	// begin inline asm
	{mul.f16 %rs144,%rs145,%rs145;
}
	// end inline asm
	// begin inline asm
	{add.f16 %rs147,%rs141,%rs144;
}
	// end inline asm
	ld.shared.u16 	%rs151, [%r16+1216];
	// begin inline asm
	{mul.f16 %rs150,%rs151,%rs151;
}
	// end inline asm
	// begin inline asm
	{add.f16 %rs153,%rs147,%rs150;
}
	// end inline asm
	ld.shared.u16 	%rs157, [%r16+1280];
	// begin inline asm
	{mul.f16 %rs156,%rs157,%rs157;
}
	// end inline asm
	// begin inline asm
	{add.f16 %rs159,%rs153,%rs156;
}
	// end inline asm
	ld.shared.u16 	%rs163, [%r16+1344];
	// begin inline asm
	{mul.f16 %rs162,%rs163,%rs163;
}
	// end inline asm
	// begin inline asm
	{add.f16 %rs165,%rs159,%rs162;
}
	// end inline asm
	ld.shared.u16 	%rs169, [%r16+1408];
	// begin inline asm
	{mul.f16 %rs168,%rs169,%rs169;
}
	// end inline asm
	// begin inline asm
	{add.f16 %rs171,%rs165,%rs168;
}
	// end inline asm
	ld.shared.u16 	%rs175, [%r16+1472];
	// begin inline asm
	{mul.f16 %rs174,%rs175,%rs175;
}
	// end inline asm
	// begin inline asm
	{add.f16 %rs177,%rs171,%rs174;
}
	// end inline asm
	ld.shared.u16 	%rs181, [%r16+1536];
	// begin inline asm
	{mul.f16 %rs180,%rs181,%rs181;
}
	// end inline asm
	// begin inline asm
	{add.f16 %rs183,%rs177,%rs180;
}
	// end inline asm
	ld.shared.u16 	%rs187, [%r16+1600];
	// begin inline asm
	{mul.f16 %rs186,%rs187,%rs187;
}
	// end inline asm
	// begin inline asm
	{add.f16 %rs189,%rs183,%rs186;
}
	// end inline asm
	ld.shared.u16 	%rs193, [%r16+1664];
	// begin inline asm
	{mul.f16 %rs192,%rs193,%rs193;
}
	// end inline asm
	// begin inline asm
	{add.f16 %rs195,%rs189,%rs192;
}
	// end inline asm
	ld.shared.u16 	%rs199, [%r16+1728];
	// begin inline asm
	{mul.f16 %rs198,%rs199,%rs199;
}
	// end inline asm
	// begin inline asm
	{add.f16 %rs201,%rs195,%rs198;
}
	// end inline asm
	ld.shared.u16 	%rs205, [%r16+1792];
	// begin inline asm
	{mul.f16 %rs204,%rs205,%rs205;
}
	// end inline asm
	// begin inline asm
	{add.f16 %rs207,%rs201,%rs204;
}
	// end inline asm
	ld.shared.u16 	%rs211, [%r16+1856];
	// begin inline asm
	{mul.f16 %rs210,%rs211,%rs211;
}
	// end inline asm
	// begin inline asm
	{add.f16 %rs213,%rs207,%rs210;
}
	// end inline asm
	ld.shared.u16 	%rs217, [%r16+1920];
	// begin inline asm
	{mul.f16 %rs216,%rs217,%rs217;
}
	// end inline asm
	// begin inline asm
	{add.f16 %rs219,%rs213,%rs216;
}
	// end inline asm
	ld.shared.u16 	%rs223, [%r16+1984];
	// begin inline asm
	{mul.f16 %rs222,%rs223,%rs223;
}
	// end inline asm
	// begin inline asm
	{add.f16 %rs225,%rs219,%rs222;
}
	// end inline asm
	mov.u32 	%r17, %ctaid.x;
	shl.b32 	%r18, %r2, 7;
	mov.u32 	%r19, _ZZ13assign_labelsPfS_S_PiS0_iiiE17nextParticlesTile;
	add.s32 	%r20, %r19, %r18;
	shl.b32 	%r21, %r1, 2;
	and.b32  	%r22, %r21, 124;
	add.s32 	%r3, %r20, %r22;
	shl.b32 	%r23, %r2, 6;
	mov.u32 	%r24, _ZZ13assign_labelsPfS_S_PiS0_iiiE13particlesTile;
	add.s32 	%r25, %r24, %r23;
	add.s32 	%r4, %r25, %r14;
	add.s32 	%r5, %r3, 512;
	add.s32 	%r6, %r3, 1024;
	add.s32 	%r7, %r3, 2048;
	add.s32 	%r8, %r3, 2560;
	add.s32 	%r9, %r3, 3072;
	mul.wide.u32 	%rd16, %r17, 16384;
	mul.wide.u32 	%rd17, %r1, 4;
	or.b64  	%rd18, %rd16, %rd17;
	cvta.to.global.u64 	%rd19, %rd11;
	add.s64 	%rd1, %rd19, %rd18;
	add.s64 	%rd2, %rd10, %rd17;
	mul.wide.u32 	%rd42, %r17, 524288;
	mul.wide.u32 	%rd20, %r1, 16;
	cvta.to.global.u64 	%rd21, %rd10;
	add.s64 	%rd4, %rd21, %rd20;
	mov.b64 	%rd43, 0;
$L__BB1_3:
	setp.ne.s64 	%p2, %rd43, 0;
	@%p2 bra 	$L__BB1_5;
	add.s32 	%r41, %r3, 3584;
	add.s32 	%r37, %r3, 1536;
	add.s64 	%rd39, %rd4, %rd42;
	ld.global.v4.f32 	{%f42, %f43, %f44, %f45}, [%rd39];
	ld.global.v4.f32 	{%f46, %f47, %f48, %f49}, [%rd39+2048];
	// begin inline asm
	{  cvt.rn.f16.f32 %rs236, %f42;}

	// end inline asm
	st.shared.u16 	[%r4], %rs236;
	// begin inline asm
	{  cvt.rn.f16.f32 %rs237, %f43;}

	// end inline asm
	st.shared.u16 	[%r4+2], %rs237;
	// begin inline asm
	{  cvt.rn.f16.f32 %rs238, %f44;}

	// end inline asm
	st.shared.u16 	[%r4+4], %rs238;
	// begin inline asm
	{  cvt.rn.f16.f32 %rs239, %f45;}

	// end inline asm
	st.shared.u16 	[%r4+6], %rs239;
	// begin inline asm
	{  cvt.rn.f16.f32 %rs240, %f46;}

	// end inline asm
	st.shared.u16 	[%r4+256], %rs240;
	// begin inline asm
	{  cvt.rn.f16.f32 %rs241, %f47;}

	// end inline asm
	st.shared.u16 	[%r4+258], %rs241;
	// begin inline asm
	{  cvt.rn.f16.f32 %rs242, %f48;}

	// end inline asm
	st.shared.u16 	[%r4+260], %rs242;
	// begin inline asm
	{  cvt.rn.f16.f32 %rs243, %f49;}

	// end inline asm
	st.shared.u16 	[%r4+262], %rs243;
	add.s64 	%rd40, %rd2, %rd42;
	add.s64 	%rd31, %rd40, 4096;
	// begin inline asm
	cp.async.ca.shared.global [%r3], [%rd31], 4, 4;
	// end inline asm
	add.s64 	%rd32, %rd40, 4608;
	// begin inline asm
	cp.async.ca.shared.global [%r5], [%rd32], 4, 4;
	// end inline asm
	add.s64 	%rd33, %rd40, 5120;
	// begin inline asm
	cp.async.ca.shared.global [%r6], [%rd33], 4, 4;
	// end inline asm
	add.s64 	%rd34, %rd40, 5632;
	// begin inline asm
	cp.async.ca.shared.global [%r37], [%rd34], 4, 4;
	// end inline asm
	add.s64 	%rd35, %rd40, 6144;
	// begin inline asm
	cp.async.ca.shared.global [%r7], [%rd35], 4, 4;
	// end inline asm
	add.s64 	%rd36, %rd40, 6656;
	// begin inline asm
	cp.async.ca.shared.global [%r8], [%rd36], 4, 4;
	// end inline asm
	add.s64 	%rd37, %rd40, 7168;
	// begin inline asm
	cp.async.ca.shared.global [%r9], [%rd37], 4, 4;
	// end inline asm
	add.s64 	%rd38, %rd40, 7680;
	// begin inline asm
	cp.async.ca.shared.global [%r41], [%rd38], 4, 4;
	// end inline asm
	// begin inline asm
	cp.async.commit_group;
	// end inline asm
	bra.uni 	$L__BB1_6;
$L__BB1_5:
	add.s32 	%r33, %r3, 3584;
	add.s32 	%r29, %r3, 1536;
	// begin inline asm
	cp.async.wait_group 0;
	// end inline asm
	ld.shared.f32 	%f34, [%r3];
	// begin inline asm
	{  cvt.rn.f16.f32 %rs228, %f34;}

	// end inline asm
	st.shared.u16 	[%r4], %rs228;
	ld.shared.f32 	%f35, [%r3+512];
	// begin inline asm
	{  cvt.rn.f16.f32 %rs229, %f35;}

	// end inline asm
	st.shared.u16 	[%r4+256], %rs229;
	ld.shared.f32 	%f36, [%r3+1024];
	// begin inline asm
	{  cvt.rn.f16.f32 %rs230, %f36;}

	// end inline asm
	st.shared.u16 	[%r4+512], %rs230;
	ld.shared.f32 	%f37, [%r3+1536];
	// begin inline asm
	{  cvt.rn.f16.f32 %rs231, %f37;}

	// end inline asm
	st.shared.u16 	[%r4+768], %rs231;
	ld.shared.f32 	%f38, [%r3+2048];
	// begin inline asm
	{  cvt.rn.f16.f32 %rs232, %f38;}

	// end inline asm
	st.shared.u16 	[%r4+1024], %rs232;
	ld.shared.f32 	%f39, [%r3+2560];
	// begin inline asm
	{  cvt.rn.f16.f32 %rs233, %f39;}

	// end inline asm
	st.shared.u16 	[%r4+1280], %rs233;
	ld.shared.f32 	%f40, [%r3+3072];
	// begin inline asm
	{  cvt.rn.f16.f32 %rs234, %f40;}

	// end inline asm
	st.shared.u16 	[%r4+1536], %rs234;
	ld.shared.f32 	%f41, [%r3+3584];
	// begin inline asm
	{  cvt.rn.f16.f32 %rs235, %f41;}

	// end inline asm
	st.shared.u16 	[%r4+1792], %rs235;
	add.s64 	%rd30, %rd2, %rd42;
	add.s64 	%rd22, %rd30, 4096;
	// begin inline asm
	cp.async.ca.shared.global [%r3], [%rd22], 4, 4;
	// end inline asm
	add.s64 	%rd23, %rd30, 4608;
	// begin inline asm
	cp.async.ca.shared.global [%r5], [%rd23], 4, 4;
	// end inline asm
	add.s64 	%rd24, %rd30, 5120;
	// begin inline asm
	cp.async.ca.shared.global [%r6], [%rd24], 4, 4;
	// end inline asm
	add.s64 	%rd25, %rd30, 5632;
	// begin inline asm
	cp.async.ca.shared.global [%r29], [%rd25], 4, 4;
	// end inline asm
	add.s64 	%rd26, %rd30, 6144;
	// begin inline asm
	cp.async.ca.shared.global [%r7], [%rd26], 4, 4;
	// end inline asm
	add.s64 	%rd27, %rd30, 6656;
	// begin inline asm
	cp.async.ca.shared.global [%r8], [%rd27], 4, 4;
	// end inline asm
	add.s64 	%rd28, %rd30, 7168;
	// begin inline asm
	cp.async.ca.shared.global [%r9], [%rd28], 4, 4;
	// end inline asm
	add.s64 	%rd29, %rd30, 7680;
	// begin inline asm
	cp.async.ca.shared.global [%r33], [%rd29], 4, 4;
	// end inline asm
	// begin inline asm
	cp.async.commit_group;
	// end inline asm
$L__BB1_6:
	setp.gt.u32 	%p3, %r1, 31;
	@%p3 bra 	$L__BB1_8;
	shl.b32 	%r236, %r1, 6;
	mov.u32 	%r237, _ZZ13assign_labelsPfS_S_PiS0_iiiE13particlesTile;
	add.s32 	%r238, %r237, %r236;
	ld.shared.u16 	%rs245, [%r238];
	// begin inline asm
	{mul.f16 %rs244,%rs245,%rs245;
}
	// end inline asm
	// begin inline asm
	{add.f16 %rs247,%rs35,%rs244;
}
	// end inline asm
	ld.shared.u16 	%rs251, [%r238+2];
	// begin inline asm
	{mul.f16 %rs250,%rs251,%rs251;
}
	// end inline asm
	// begin inline asm
	{add.f16 %rs253,%rs247,%rs250;
}
	// end inline asm
	ld.shared.u16 	%rs257, [%r238+4];
	// begin inline asm
	{mul.f16 %rs256,%rs257,%rs257;
}
	// end inline asm
	// begin inline asm
	{add.f16 %rs259,%rs253,%rs256;
}
	// end inline asm
	ld.shared.u16 	%rs263, [%r238+6];
	// begin inline asm
	{mul.f16 %rs262,%rs263,%rs263;
}
	// end inline asm
	// begin inline asm
	{add.f16 %rs265,%rs259,%rs262;
}
	// end inline asm
	ld.shared.u16 	%rs269, [%r238+8];
	// begin inline asm
	{mul.f16 %rs268,%rs269,%rs269;
}
	// end inline asm
	// begin inline asm
	{add.f16 %rs271,%rs265,%rs268;
}
	// end inline asm
	ld.shared.u16 	%rs275, [%r238+10];
	// begin inline asm
	{mul.f16 %rs274,%rs275,%rs275;
}
	// end inline asm
	// begin inline asm
	{add.f16 %rs277,%rs271,%rs274;
}
	// end inline asm
	ld.shared.u16 	%rs281, [%r238+12];
	// begin inline asm
	{mul.f16 %rs280,%rs281,%rs281;
}
	// end inline asm
	// begin inline asm
	{add.f16 %rs283,%rs277,%rs280;
}
	// end inline asm
	ld.shared.u16 	%rs287, [%r238+14];
	// begin inline asm
	{mul.f16 %rs286,%rs287,%rs287;
}
	// end inline asm
	// begin inline asm
	{add.f16 %rs289,%rs283,%rs286;
}
	// end inline asm
	ld.shared.u16 	%rs293, [%r238+16];
	// begin inline asm
	{mul.f16 %rs292,%rs293,%rs293;
}
	// end inline asm
	// begin inline asm
	{add.f16 %rs295,%rs289,%rs292;
}
	// end inline asm
	ld.shared.u16 	%rs299, [%r238+18];
	// begin inline asm
	{mul.f16 %rs298,%rs299,%rs299;
}
	// end inline asm
	// begin inline asm
	{add.f16 %rs301,%rs295,%rs298;
}
	// end inline asm
	ld.shared.u16 	%rs305, [%r238+20];
	// begin inline asm
	{mul.f16 %rs304,%rs305,%rs305;
}
	// end inline asm
	// begin inline asm
	{add.f16 %rs307,%rs301,%rs304;
}
	// end inline asm
	ld.shared.u16 	%rs311, [%r238+22];
	// begin inline asm
	{mul.f16 %rs310,%rs311,%rs311;
}
	// end inline asm
	// begin inline asm
	{add.f16 %rs313,%rs307,%rs310;
}
	// end inline asm
	ld.shared.u16 	%rs317, [%r238+24];
	// begin inline asm
	{mul.f16 %rs316,%rs317,%rs317;
}
	// end inline asm
	// begin inline asm
	{add.f16 %rs319,%rs313,%rs316;
}
	// end inline asm
	ld.shared.u16 	%rs323, [%r238+26];
	// begin inline asm
	{mul.f16 %rs322,%rs323,%rs323;
}
	// end inline asm
	// begin inline asm
	{add.f16 %rs325,%rs319,%rs322;
}
	// end inline asm
	ld.shared.u16 	%rs329, [%r238+28];
	// begin inline asm
	{mul.f16 %rs328,%rs329,%rs329;
}
	// end inline asm
	// begin inline asm
	{add.f16 %rs331,%rs325,%rs328;
}
	// end inline asm
	ld.shared.u16 	%rs335, [%r238+30];
	// begin inline asm
	{mul.f16 %rs334,%rs335,%rs335;
}
	// end inline asm
	// begin inline asm
	{add.f16 %rs337,%rs331,%rs334;
}
	// end inline asm
	ld.shared.u16 	%rs341, [%r238+32];
	// begin inline asm
	{mul.f16 %rs340,%rs341,%rs341;
}
	// end inline asm
	// begin inline asm
	{add.f16 %rs343,%rs337,%rs340;
}
	// end inline asm
	ld.shared.u16 	%rs347, [%r238+34];
	// begin inline asm
	{mul.f16 %rs346,%rs347,%rs347;
}
	// end inline asm
	// begin inline asm
	{add.f16 %rs349,%rs343,%rs346;
}
	// end inline asm
	ld.shared.u16 	%rs353, [%r238+36];
	// begin inline asm
	{mul.f16 %rs352,%rs353,%rs353;
}
	// end inline asm
	// begin inline asm
	{add.f16 %rs355,%rs349,%rs352;
}
	// end inline asm
	ld.shared.u16 	%rs359, [%r238+38];
	// begin inline asm
	{mul.f16 %rs358,%rs359,%rs359;
}
	// end inline asm
	// begin inline asm
	{add.f16 %rs361,%rs355,%rs358;
}
	// end inline asm
	ld.shared.u16 	%rs365, [%r238+40];
	// begin inline asm
	{mul.f16 %rs364,%rs365,%rs365;
}
	// end inline asm
	// begin inline asm
	{add.f16 %rs367,%rs361,%rs364;
}
	// end inline asm
	ld.shared.u16 	%rs371, [%r238+42];
	// begin inline asm
	{mul.f16 %rs370,%rs371,%rs371;
}
	// end inline asm
	// begin inline asm
	{add.f16 %rs373,%rs367,%rs370;
}
	// end inline asm
	ld.shared.u16 	%rs377, [%r238+44];
	// begin inline asm
	{mul.f16 %rs376,%rs377,%rs377;
}
	// end inline asm
	// begin inline asm
	{add.f16 %rs379,%rs373,%rs376;
}
	// end inline asm
	ld.shared.u16 	%rs383, [%r238+46];
	// begin inline asm
	{mul.f16 %rs382,%rs383,%rs383;
}
	// end inline asm
	// begin inline asm
	{add.f16 %rs385,%rs379,%rs382;
}
	// end inline asm
	ld.shared.u16 	%rs389, [%r238+48];
	// begin inline asm
	{mul.f16 %rs388,%rs389,%rs389;
}
	// end inline asm
	// begin inline asm
	{add.f16 %rs391,%rs385,%rs388;
}
	// end inline asm
	ld.shared.u16 	%rs395, [%r238+50];
	// begin inline asm
	{mul.f16 %rs394,%rs395,%rs395;
}
	// end inline asm
	// begin inline asm
	{add.f16 %rs397,%rs391,%rs394;
}
	// end inline asm
	ld.shared.u16 	%rs401, [%r238+52];
	// begin inline asm
	{mul.f16 %rs400,%rs401,%rs401;
}
	// end inline asm
	// begin inline asm
	{add.f16 %rs403,%rs397,%rs400;
}
	// end inline asm
	ld.shared.u16 	%rs407, [%r238+54];
	// begin inline asm
	{mul.f16 %rs406,%rs407,%rs407;
}
	// end inline asm
	// begin inline asm
	{add.f16 %rs409,%rs403,%rs406;
}
	// end inline asm
	ld.shared.u16 	%rs413, [%r238+56];
	// begin inline asm
	{mul.f16 %rs412,%rs413,%rs413;
}
	// end inline asm
	// begin inline asm
	{add.f16 %rs415,%rs409,%rs412;
}
	// end inline asm
	ld.shared.u16 	%rs419, [%r238+58];
	// begin inline asm
	{mul.f16 %rs418,%rs419,%rs419;
}
	// end inline asm
	// begin inline asm
	{add.f16 %rs421,%rs415,%rs418;
}
	// end inline asm
	ld.shared.u16 	%rs425, [%r238+60];
	// begin inline asm
	{mul.f16 %rs424,%rs425,%rs425;
}
	// end inline asm
	// begin inline asm
	{add.f16 %rs427,%rs421,%rs424;
}
	// end inline asm
	ld.shared.u16 	%rs431, [%r238+62];
	// begin inline asm
	{mul.f16 %rs430,%rs431,%rs431;
}
	// end inline asm
	// begin inline asm
	{add.f16 %rs433,%rs427,%rs430;
}
	// end inline asm
	mov.f32 	%f50, 0fBF000000;
	// begin inline asm
	{  cvt.rn.f16.f32 %rs436, %f50;}

	// end inline asm
	// begin inline asm
	{  mov.b32 %r42, {%rs225,%rs225};}

	// end inline asm
	// begin inline asm
	{mov.u32 %r43, WARP_SZ;
}
	// end inline asm
	shl.b32 	%r239, %r43, 8;
	add.s32 	%r233, %r239, -8161;
	mov.b32 	%r46, 0;
	mov.b32 	%r234, -1;
	// begin inline asm
	{shfl.sync.idx.b32 %r44,%r42,%r46,%r233,%r234;
}
	// end inline asm
	// begin inline asm
	{.reg .f16 low,high;
 mov.b32 {low,high}, %r44;
 mov.b16 %rs439, low;}
	// end inline asm
	// begin inline asm
	{add.f16 %rs440,%rs433,%rs439;
}
	// end inline asm
	// begin inline asm
	{mul.f16 %rs443,%rs436,%rs440;
}
	// end inline asm
	mov.u32 	%r240, _ZZ13assign_labelsPfS_S_PiS0_iiiE10outputTile;
	add.s32 	%r241, %r240, %r236;
	st.shared.u16 	[%r241], %rs443;
	mov.b32 	%r52, 1;
	// begin inline asm
	{shfl.sync.idx.b32 %r50,%r42,%r52,%r233,%r234;
}
	// end inline asm
	// begin inline asm
	{.reg .f16 low,high;
 mov.b32 {low,high}, %r50;
 mov.b16 %rs446, low;}
	// end inline asm
	// begin inline asm
	{add.f16 %rs447,%rs433,%rs446;
}
	// end inline asm
	// begin inline asm
	{mul.f16 %rs450,%rs436,%rs447;
}
	// end inline asm
	st.shared.u16 	[%r241+2], %rs450;
	mov.b32 	%r58, 2;
	// begin inline asm
	{shfl.sync.idx.b32 %r56,%r42,%r58,%r233,%r234;
}
	// end inline asm
	// begin inline asm
	{.reg .f16 low,high;
 mov.b32 {low,high}, %r56;
 mov.b16 %rs453, low;}
	// end inline asm
	// begin inline asm
	{add.f16 %rs454,%rs433,%rs453;
}
	// end inline asm
	// begin inline asm
	{mul.f16 %rs457,%rs436,%rs454;
}
	// end inline asm
	st.shared.u16 	[%r241+4], %rs457;
	mov.b32 	%r64, 3;
	// begin inline asm
	{shfl.sync.idx.b32 %r62,%r42,%r64,%r233,%r234;
}
	// end inline asm
	// begin inline asm
	{.reg .f16 low,high;
 mov.b32 {low,high}, %r62;
 mov.b16 %rs460, low;}
	// end inline asm
	// begin inline asm
	{add.f16 %rs461,%rs433,%rs460;
}
	// end inline asm
	// begin inline asm
	{mul.f16 %rs464,%rs436,%rs461;
}
	// end inline asm
	st.shared.u16 	[%r241+6], %rs464;
	mov.b32 	%r70, 4;
	// begin inline asm
	{shfl.sync.idx.b32 %r68,%r42,%r70,%r233,%r234;
}
	// end inline asm
	// begin inline asm
	{.reg .f16 low,high;
 mov.b32 {low,high}, %r68;
 mov.b16 %rs467, low;}
	// end inline asm
	// begin inline asm
	{add.f16 %rs468,%rs433,%rs467;
}
	// end inline asm
	// begin inline asm
	{mul.f16 %rs471,%rs436,%rs468;
}
	// end inline asm
	st.shared.u16 	[%r241+8], %rs471;
	mov.b32 	%r76, 5;
	// begin inline asm
	{shfl.sync.idx.b32 %r74,%r42,%r76,%r233,%r234;
}
	// end inline asm
	// begin inline asm
	{.reg .f16 low,high;
 mov.b32 {low,high}, %r74;
 mov.b16 %rs474, low;}
	// end inline asm
	// begin inline asm
	{add.f16 %rs475,%rs433,%rs474;
}
	// end inline asm
	// begin inline asm
	{mul.f16 %rs478,%rs436,%rs475;
}
	// end inline asm
	st.shared.u16 	[%r241+10], %rs478;
	mov.b32 	%r82, 6;
	// begin inline asm
	{shfl.sync.idx.b32 %r80,%r42,%r82,%r233,%r234;
}
	// end inline asm
	// begin inline asm
	{.reg .f16 low,high;
 mov.b32 {low,high}, %r80;
 mov.b16 %rs481, low;}
	// end inline asm
	// begin inline asm
	{add.f16 %rs482,%rs433,%rs481;
}
	// end inline asm
	// begin inline asm
	{mul.f16 %rs485,%rs436,%rs482;
}
	// end inline asm
	st.shared.u16 	[%r241+12], %rs485;
	mov.b32 	%r88, 7;
	// begin inline asm
	{shfl.sync.idx.b32 %r86,%r42,%r88,%r233,%r234;
}
	// end inline asm
	// begin inline asm
	{.reg .f16 low,high;
 mov.b32 {low,high}, %r86;
 mov.b16 %rs488, low;}
	// end inline asm
	// begin inline asm
	{add.f16 %rs489,%rs433,%rs488;
}
	// end inline asm
	// begin inline asm
	{mul.f16 %rs492,%rs436,%rs489;
}
	// end inline asm
	st.shared.u16 	[%r241+14], %rs492;
	mov.b32 	%r94, 8;
	// begin inline asm
	{shfl.sync.idx.b32 %r92,%r42,%r94,%r233,%r234;
}
	// end inline asm
	// begin inline asm
	{.reg .f16 low,high;
 mov.b32 {low,high}, %r92;
 mov.b16 %rs495, low;}
	// end inline asm
	// begin inline asm
	{add.f16 %rs496,%rs433,%rs495;
}
	// end inline asm
	// begin inline asm
	{mul.f16 %rs499,%rs436,%rs496;
}
	// end inline asm
	st.shared.u16 	[%r241+16], %rs499;
	mov.b32 	%r100, 9;
	// begin inline asm
	{shfl.sync.idx.b32 %r98,%r42,%r100,%r233,%r234;
}
	// end inline asm
	// begin inline asm
	{.reg .f16 low,high;
 mov.b32 {low,high}, %r98;
 mov.b16 %rs502, low;}
	// end inline asm
	// begin inline asm
	{add.f16 %rs503,%rs433,%rs502;
}
	// end inline asm
	// begin inline asm
	{mul.f16 %rs506,%rs436,%rs503;
}
	// end inline asm
	st.shared.u16 	[%r241+18], %rs506;
	mov.b32 	%r106, 10;
	// begin inline asm
	{shfl.sync.idx.b32 %r104,%r42,%r106,%r233,%r234;
}
	// end inline asm
	// begin inline asm
	{.reg .f16 low,high;
 mov.b32 {low,high}, %r104;
 mov.b16 %rs509, low;}
	// end inline asm
	// begin inline asm
	{add.f16 %rs510,%rs433,%rs509;
}
	// end inline asm
	// begin inline asm
	{mul.f16 %rs513,%rs436,%rs510;
}
	// end inline asm
	st.shared.u16 	[%r241+20], %rs513;
	mov.b32 	%r112, 11;
	// begin inline asm
	{shfl.sync.idx.b32 %r110,%r42,%r112,%r233,%r234;
}
	// end inline asm
	// begin inline asm
	{.reg .f16 low,high;
 mov.b32 {low,high}, %r110;
 mov.b16 %rs516, low;}
	// end inline asm
	// begin inline asm
	{add.f16 %rs517,%rs433,%rs516;
}
	// end inline asm
	// begin inline asm
	{mul.f16 %rs520,%rs436,%rs517;
}
	// end inline asm
	st.shared.u16 	[%r241+22], %rs520;
	mov.b32 	%r118, 12;
	// begin inline asm
	{shfl.sync.idx.b32 %r116,%r42,%r118,%r233,%r234;
}
	// end inline asm
	// begin inline asm
	{.reg .f16 low,high;
 mov.b32 {low,high}, %r116;
 mov.b16 %rs523, low;}
	// end inline asm
	// begin inline asm
	{add.f16 %rs524,%rs433,%rs523;
}
	// end inline asm
	// begin inline asm
	{mul.f16 %rs527,%rs436,%rs524;
}
	// end inline asm
	st.shared.u16 	[%r241+24], %rs527;
	mov.b32 	%r124, 13;
	// begin inline asm
	{shfl.sync.idx.b32 %r122,%r42,%r124,%r233,%r234;
}
	// end inline asm
	// begin inline asm
	{.reg .f16 low,high;
 mov.b32 {low,high}, %r122;
 mov.b16 %rs530, low;}
	// end inline asm
	// begin inline asm
	{add.f16 %rs531,%rs433,%rs530;
}
	// end inline asm
	// begin inline asm
	{mul.f16 %rs534,%rs436,%rs531;
}
	// end inline asm
	st.shared.u16 	[%r241+26], %rs534;
	mov.b32 	%r130, 14;
	// begin inline asm
	{shfl.sync.idx.b32 %r128,%r42,%r130,%r233,%r234;
}
	// end inline asm
	// begin inline asm
	{.reg .f16 low,high;
 mov.b32 {low,high}, %r128;
 mov.b16 %rs537, low;}
	// end inline asm
	// begin inline asm
	{add.f16 %rs538,%rs433,%rs537;
}
	// end inline asm
	// begin inline asm
	{mul.f16 %rs541,%rs436,%rs538;
}
	// end inline asm
	st.shared.u16 	[%r241+28], %rs541;
	mov.b32 	%r136, 15;
	// begin inline asm
	{shfl.sync.idx.b32 %r134,%r42,%r136,%r233,%r234;
}
	// end inline asm
	// begin inline asm
	{.reg .f16 low,high;
 mov.b32 {low,high}, %r134;
 mov.b16 %rs544, low;}
	// end inline asm
	// begin inline asm
	{add.f16 %rs545,%rs433,%rs544;
}
	// end inline asm
	// begin inline asm
	{mul.f16 %rs548,%rs436,%rs545;
}
	// end inline asm
	st.shared.u16 	[%r241+30], %rs548;
	mov.b32 	%r142, 16;
	// begin inline asm
	{shfl.sync.idx.b32 %r140,%r42,%r142,%r233,%r234;
}
	// end inline asm
	// begin inline asm
	{.reg .f16 low,high;
 mov.b32 {low,high}, %r140;
 mov.b16 %rs551, low;}
	// end inline asm
	// begin inline asm
	{add.f16 %rs552,%rs433,%rs551;
}
	// end inline asm
	// begin inline asm
	{mul.f16 %rs555,%rs436,%rs552;
}
	// end inline asm
	st.shared.u16 	[%r241+32], %rs555;
	mov.b32 	%r148, 17;
	// begin inline asm
	{shfl.sync.idx.b32 %r146,%r42,%r148,%r233,%r234;
}
	// end inline asm
	// begin inline asm
	{.reg .f16 low,high;
 mov.b32 {low,high}, %r146;
 mov.b16 %rs558, low;}
	// end inline asm
	// begin inline asm
	{add.f16 %rs559,%rs433,%rs558;
}
	// end inline asm
	// begin inline asm
	{mul.f16 %rs562,%rs436,%rs559;
}
	// end inline asm
	st.shared.u16 	[%r241+34], %rs562;
	mov.b32 	%r154, 18;
	// begin inline asm
	{shfl.sync.idx.b32 %r152,%r42,%r154,%r233,%r234;
}
	// end inline asm
	// begin inline asm
	{.reg .f16 low,high;
 mov.b32 {low,high}, %r152;
 mov.b16 %rs565, low;}
	// end inline asm
	// begin inline asm
	{add.f16 %rs566,%rs433,%rs565;
}
	// end inline asm
	// begin inline asm
	{mul.f16 %rs569,%rs436,%rs566;
}
	// end inline asm
	st.shared.u16 	[%r241+36], %rs569;
	mov.b32 	%r160, 19;
	// begin inline asm
	{shfl.sync.idx.b32 %r158,%r42,%r160,%r233,%r234;
}
	// end inline asm
	// begin inline asm
	{.reg .f16 low,high;
 mov.b32 {low,high}, %r158;
 mov.b16 %rs572, low;}
	// end inline asm
	// begin inline asm
	{add.f16 %rs573,%rs433,%rs572;
}
	// end inline asm
	// begin inline asm
	{mul.f16 %rs576,%rs436,%rs573;
}
	// end inline asm
	st.shared.u16 	[%r241+38], %rs576;
	mov.b32 	%r166, 20;
	// begin inline asm
	{shfl.sync.idx.b32 %r164,%r42,%r166,%r233,%r234;
}
	// end inline asm
	// begin inline asm
	{.reg .f16 low,high;
 mov.b32 {low,high}, %r164;
 mov.b16 %rs579, low;}
	// end inline asm
	// begin inline asm
	{add.f16 %rs580,%rs433,%rs579;
}
	// end inline asm
	// begin inline asm
	{mul.f16 %rs583,%rs436,%rs580;
}
	// end inline asm
	st.shared.u16 	[%r241+40], %rs583;
	mov.b32 	%r172, 21;
	// begin inline asm
	{shfl.sync.idx.b32 %r170,%r42,%r172,%r233,%r234;
}
	// end inline asm
	// begin inline asm
	{.reg .f16 low,high;
 mov.b32 {low,high}, %r170;
 mov.b16 %rs586, low;}
	// end inline asm
	// begin inline asm
	{add.f16 %rs587,%rs433,%rs586;
}
	// end inline asm
	// begin inline asm
	{mul.f16 %rs590,%rs436,%rs587;
}
	// end inline asm
	st.shared.u16 	[%r241+42], %rs590;
	mov.b32 	%r178, 22;
	// begin inline asm
	{shfl.sync.idx.b32 %r176,%r42,%r178,%r233,%r234;
}
	// end inline asm
	// begin inline asm
	{.reg .f16 low,high;
 mov.b32 {low,high}, %r176;
 mov.b16 %rs593, low;}
	// end inline asm
	// begin inline asm
	{add.f16 %rs594,%rs433,%rs593;
}
	// end inline asm
	// begin inline asm
	{mul.f16 %rs597,%rs436,%rs594;
}
	// end inline asm
	st.shared.u16 	[%r241+44], %rs597;
	mov.b32 	%r184, 23;
	// begin inline asm
	{shfl.sync.idx.b32 %r182,%r42,%r184,%r233,%r234;
}
	// end inline asm
	// begin inline asm
	{.reg .f16 low,high;
 mov.b32 {low,high}, %r182;
 mov.b16 %rs600, low;}
	// end inline asm
	// begin inline asm
	{add.f16 %rs601,%rs433,%rs600;
}
	// end inline asm
	// begin inline asm
	{mul.f16 %rs604,%rs436,%rs601;
}
	// end inline asm
	st.shared.u16 	[%r241+46], %rs604;
	mov.b32 	%r190, 24;
	// begin inline asm
	{shfl.sync.idx.b32 %r188,%r42,%r190,%r233,%r234;
}
	// end inline asm
	// begin inline asm
	{.reg .f16 low,high;
 mov.b32 {low,high}, %r188;
 mov.b16 %rs607, low;}
	// end inline asm
	// begin inline asm
	{add.f16 %rs608,%rs433,%rs607;
}
	// end inline asm
	// begin inline asm
	{mul.f16 %rs611,%rs436,%rs608;
}
	// end inline asm
	st.shared.u16 	[%r241+48], %rs611;
	mov.b32 	%r196, 25;
	// begin inline asm
	{shfl.sync.idx.b32 %r194,%r42,%r196,%r233,%r234;
}
	// end inline asm
	// begin inline asm
	{.reg .f16 low,high;
 mov.b32 {low,high}, %r194;
 mov.b16 %rs614, low;}
	// end inline asm
	// begin inline asm
	{add.f16 %rs615,%rs433,%rs614;
}
	// end inline asm
	// begin inline asm
	{mul.f16 %rs618,%rs436,%rs615;
}
	// end inline asm
	st.shared.u16 	[%r241+50], %rs618;
	mov.b32 	%r202, 26;
	// begin inline asm
	{shfl.sync.idx.b32 %r200,%r42,%r202,%r233,%r234;
}
	// end inline asm
	// begin inline asm
	{.reg .f16 low,high;
 mov.b32 {low,high}, %r200;
 mov.b16 %rs621, low;}
	// end inline asm
	// begin inline asm
	{add.f16 %rs622,%rs433,%rs621;
}
	// end inline asm
	// begin inline asm
	{mul.f16 %rs625,%rs436,%rs622;
}
	// end inline asm
	st.shared.u16 	[%r241+52], %rs625;
	mov.b32 	%r208, 27;
	// begin inline asm
	{shfl.sync.idx.b32 %r206,%r42,%r208,%r233,%r234;
}
	// end inline asm
	// begin inline asm
	{.reg .f16 low,high;
 mov.b32 {low,high}, %r206;
 mov.b16 %rs628, low;}
	// end inline asm
	// begin inline asm
	{add.f16 %rs629,%rs433,%rs628;
}
	// end inline asm
	// begin inline asm
	{mul.f16 %rs632,%rs436,%rs629;
}
	// end inline asm
	st.shared.u16 	[%r241+54], %rs632;
	mov.b32 	%r214, 28;
	// begin inline asm
	{shfl.sync.idx.b32 %r212,%r42,%r214,%r233,%r234;
}
	// end inline asm
	// begin inline asm
	{.reg .f16 low,high;
 mov.b32 {low,high}, %r212;
 mov.b16 %rs635, low;}
	// end inline asm
	// begin inline asm
	{add.f16 %rs636,%rs433,%rs635;
}
	// end inline asm
	// begin inline asm
	{mul.f16 %rs639,%rs436,%rs636;
}
	// end inline asm
	st.shared.u16 	[%r241+56], %rs639;
	mov.b32 	%r220, 29;
	// begin inline asm
	{shfl.sync.idx.b32 %r218,%r42,%r220,%r233,%r234;
}
	// end inline asm
	// begin inline asm
	{.reg .f16 low,high;
 mov.b32 {low,high}, %r218;
 mov.b16 %rs642, low;}
	// end inline asm
	// begin inline asm
	{add.f16 %rs643,%rs433,%rs642;
}
	// end inline asm
	// begin inline asm
	{mul.f16 %rs646,%rs436,%rs643;
}
	// end inline asm
	st.shared.u16 	[%r241+58], %rs646;
	mov.b32 	%r226, 30;
	// begin inline asm
	{shfl.sync.idx.b32 %r224,%r42,%r226,%r233,%r234;
}
	// end inline asm
	// begin inline asm
	{.reg .f16 low,high;
 mov.b32 {low,high}, %r224;
 mov.b16 %rs649, low;}
	// end inline asm
	// begin inline asm
	{add.f16 %rs650,%rs433,%rs649;
}
	// end inline asm
	// begin inline asm
	{mul.f16 %rs653,%rs436,%rs650;
}
	// end inline asm
	st.shared.u16 	[%r241+60], %rs653;
	mov.b32 	%r232, 31;
	// begin inline asm
	{shfl.sync.idx.b32 %r230,%r42,%r232,%r233,%r234;
}
	// end inline asm
	// begin inline asm
	{.reg .f16 low,high;
 mov.b32 {low,high}, %r230;
 mov.b16 %rs656, low;}
	// end inline asm
	// begin inline asm
	{add.f16 %rs657,%rs433,%rs656;
}
	// end inline asm
	// begin inline asm
	{mul.f16 %rs660,%rs436,%rs657;
}
	// end inline asm
	st.shared.u16 	[%r241+62], %rs660;
$L__BB1_8:
	bar.sync 	0;
	shr.u32 	%r242, %r1, 5;
	setp.gt.s32 	%p4, %r242, 1;
	@%p4 bra 	$L__BB1_12;
	setp.eq.s32 	%p7, %r242, 0;
	@%p7 bra 	$L__BB1_15;
	setp.eq.s32 	%p8, %r242, 1;
	@%p8 bra 	$L__BB1_11;
	bra.uni 	$L__BB1_17;
$L__BB1_11:
	mov.u32 	%r352, _ZZ13assign_labelsPfS_S_PiS0_iiiE13particlesTile;
	mov.b32 	%r353, 32;
	wmma.load.a.sync.aligned.row.m16n16k16.shared.f16 	{%r354, %r355, %r356, %r357, %r358, %r359, %r360, %r361}, [%r352], %r353;
	mov.u32 	%r362, _ZZ13assign_labelsPfS_S_PiS0_iiiE13centroidsTile;
	add.s32 	%r363, %r362, 32;
	wmma.load.b.sync.aligned.row.m16n16k16.shared.f16 	{%r364, %r365, %r366, %r367, %r368, %r369, %r370, %r371}, [%r363], %r353;
	mov.u32 	%r372, _ZZ13assign_labelsPfS_S_PiS0_iiiE10outputTile;
	add.s32 	%r373, %r372, 32;
	wmma.load.c.sync.aligned.row.m16n16k16.shared.f16 	{%r374, %r375, %r376, %r377}, [%r373], %r353;
	wmma.mma.sync.aligned.row.row.m16n16k16.f16.f16 {%r378, %r379, %r380, %r381}, {%r354, %r355, %r356, %r357, %r358, %r359, %r360, %r361}, {%r364, %r365, %r366, %r367, %r368, %r369, %r370, %r371}, {%r374, %r375, %r376, %r377};
	add.s32 	%r382, %r352, 32;
	wmma.load.a.sync.aligned.row.m16n16k16.shared.f16 	{%r383, %r384, %r385, %r386, %r387, %r388, %r389, %r390}, [%r382], %r353;
	add.s32 	%r391, %r362, 1056;
	wmma.load.b.sync.aligned.row.m16n16k16.shared.f16 	{%r392, %r393, %r394, %r395, %r396, %r397, %r398, %r399}, [%r391], %r353;
	wmma.mma.sync.aligned.row.row.m16n16k16.f16.f16 {%r400, %r401, %r402, %r403}, {%r383, %r384, %r385, %r386, %r387, %r388, %r389, %r390}, {%r392, %r393, %r394, %r395, %r396, %r397, %r398, %r399}, {%r378, %r379, %r380, %r381};
	mov.u32 	%r404, _ZZ13assign_labelsPfS_S_PiS0_iiiE13mmaOutputTile;
	add.s32 	%r405, %r404, 32;
	wmma.store.d.sync.aligned.row.m16n16k16.shared.f16 	[%r405], {%r400, %r401, %r402, %r403}, %r353;
	bra.uni 	$L__BB1_17;
$L__BB1_12:
	setp.eq.s32 	%p5, %r242, 2;
	@%p5 bra 	$L__BB1_16;
	setp.eq.s32 	%p6, %r242, 3;
	@%p6 bra 	$L__BB1_14;
	bra.uni 	$L__BB1_17;
$L__BB1_14:
	mov.u32 	%r243, _ZZ13assign_labelsPfS_S_PiS0_iiiE13particlesTile;
	add.s32 	%r244, %r243, 1024;
	mov.b32 	%r245, 32;
	wmma.load.a.sync.aligned.row.m16n16k16.shared.f16 	{%r246, %r247, %r248, %r249, %r250, %r251, %r252, %r253}, [%r244], %r245;
	mov.u32 	%r254, _ZZ13assign_labelsPfS_S_PiS0_iiiE13centroidsTile;
	add.s32 	%r255, %r254, 32;
	wmma.load.b.sync.aligned.row.m16n16k16.shared.f16 	{%r256, %r257, %r258, %r259, %r260, %r261, %r262, %r263}, [%r255], %r245;
	mov.u32 	%r264, _ZZ13assign_labelsPfS_S_PiS0_iiiE10outputTile;
	add.s32 	%r265, %r264, 1056;
	wmma.load.c.sync.aligned.row.m16n16k16.shared.f16 	{%r266, %r267, %r268, %r269}, [%r265], %r245;
	wmma.mma.sync.aligned.row.row.m16n16k16.f16.f16 {%r270, %r271, %r272, %r273}, {%r246, %r247, %r248, %r249, %r250, %r251, %r252, %r253}, {%r256, %r257, %r258, %r259, %r260, %r261, %r262, %r263}, {%r266, %r267, %r268, %r269};
	add.s32 	%r274, %r243, 1056;
	wmma.load.a.sync.aligned.row.m16n16k16.shared.f16 	{%r275, %r276, %r277, %r278, %r279, %r280, %r281, %r282}, [%r274], %r245;
	add.s32 	%r283, %r254, 1056;
	wmma.load.b.sync.aligned.row.m16n16k16.shared.f16 	{%r284, %r285, %r286, %r287, %r288, %r289, %r290, %r291}, [%r283], %r245;
	wmma.mma.sync.aligned.row.row.m16n16k16.f16.f16 {%r292, %r293, %r294, %r295}, {%r275, %r276, %r277, %r278, %r279, %r280, %r281, %r282}, {%r284, %r285, %r286, %r287, %r288, %r289, %r290, %r291}, {%r270, %r271, %r272, %r273};
	mov.u32 	%r296, _ZZ13assign_labelsPfS_S_PiS0_iiiE13mmaOutputTile;
	add.s32 	%r297, %r296, 1056;
	wmma.store.d.sync.aligned.row.m16n16k16.shared.f16 	[%r297], {%r292, %r293, %r294, %r295}, %r245;
	bra.uni 	$L__BB1_17;
$L__BB1_15:
	mov.u32 	%r406, _ZZ13assign_labelsPfS_S_PiS0_iiiE13particlesTile;
	mov.b32 	%r407, 32;
	wmma.load.a.sync.aligned.row.m16n16k16.shared.f16 	{%r408, %r409, %r410, %r411, %r412, %r413, %r414, %r415}, [%r406], %r407;
	mov.u32 	%r416, _ZZ13assign_labelsPfS_S_PiS0_iiiE13centroidsTile;
	wmma.load.b.sync.aligned.row.m16n16k16.shared.f16 	{%r417, %r418, %r419, %r420, %r421, %r422, %r423, %r424}, [%r416], %r407;
	mov.u32 	%r425, _ZZ13assign_labelsPfS_S_PiS0_iiiE10outputTile;
	wmma.load.c.sync.aligned.row.m16n16k16.shared.f16 	{%r426, %r427, %r428, %r429}, [%r425], %r407;
	wmma.mma.sync.aligned.row.row.m16n16k16.f16.f16 {%r430, %r431, %r432, %r433}, {%r408, %r409, %r410, %r411, %r412, %r413, %r414, %r415}, {%r417, %r418, %r419, %r420, %r421, %r422, %r423, %r424}, {%r426, %r427, %r428, %r429};
	add.s32 	%r434, %r406, 32;
	wmma.load.a.sync.aligned.row.m16n16k16.shared.f16 	{%r435, %r436, %r437, %r438, %r439, %r440, %r441, %r442}, [%r434], %r407;
	add.s32 	%r443, %r416, 1024;
	wmma.load.b.sync.aligned.row.m16n16k16.shared.f16 	{%r444, %r445, %r446, %r447, %r448, %r449, %r450, %r451}, [%r443], %r407;
	wmma.mma.sync.aligned.row.row.m16n16k16.f16.f16 {%r452, %r453, %r454, %r455}, {%r435, %r436, %r437, %r438, %r439, %r440, %r441, %r442}, {%r444, %r445, %r446, %r447, %r448, %r449, %r450, %r451}, {%r430, %r431, %r432, %r433};
	mov.u32 	%r456, _ZZ13assign_labelsPfS_S_PiS0_iiiE13mmaOutputTile;
	wmma.store.d.sync.aligned.row.m16n16k16.shared.f16 	[%r456], {%r452, %r453, %r454, %r455}, %r407;
	bra.uni 	$L__BB1_17;
$L__BB1_16:
	mov.u32 	%r298, _ZZ13assign_labelsPfS_S_PiS0_iiiE13particlesTile;
	add.s32 	%r299, %r298, 1024;
	mov.b32 	%r300, 32;
	wmma.load.a.sync.aligned.row.m16n16k16.shared.f16 	{%r301, %r302, %r303, %r304, %r305, %r306, %r307, %r308}, [%r299], %r300;
	mov.u32 	%r309, _ZZ13assign_labelsPfS_S_PiS0_iiiE13centroidsTile;
	wmma.load.b.sync.aligned.row.m16n16k16.shared.f16 	{%r310, %r311, %r312, %r313, %r314, %r315, %r316, %r317}, [%r309], %r300;
	mov.u32 	%r318, _ZZ13assign_labelsPfS_S_PiS0_iiiE10outputTile;
	add.s32 	%r319, %r318, 1024;
	wmma.load.c.sync.aligned.row.m16n16k16.shared.f16 	{%r320, %r321, %r322, %r323}, [%r319], %r300;
	wmma.mma.sync.aligned.row.row.m16n16k16.f16.f16 {%r324, %r325, %r326, %r327}, {%r301, %r302, %r303, %r304, %r305, %r306, %r307, %r308}, {%r310, %r311, %r312, %r313, %r314, %r315, %r316, %r317}, {%r320, %r321, %r322, %r323};
	add.s32 	%r328, %r298, 1056;
	wmma.load.a.sync.aligned.row.m16n16k16.shared.f16 	{%r329, %r330, %r331, %r332, %r333, %r334, %r335, %r336}, [%r328], %r300;
	add.s32 	%r337, %r309, 1024;
	wmma.load.b.sync.aligned.row.m16n16k16.shared.f16 	{%r338, %r339, %r340, %r341, %r342, %r343, %r344, %r345}, [%r337], %r300;
	wmma.mma.sync.aligned.row.row.m16n16k16.f16.f16 {%r346, %r347, %r348, %r349}, {%r329, %r330, %r331, %r332, %r333, %r334, %r335, %r336}, {%r338, %r339, %r340, %r341, %r342, %r343, %r344, %r345}, {%r324, %r325, %r326, %r327};
	mov.u32 	%r350, _ZZ13assign_labelsPfS_S_PiS0_iiiE13mmaOutputTile;
	add.s32 	%r351, %r350, 1024;
	wmma.store.d.sync.aligned.row.m16n16k16.shared.f16 	[%r351], {%r346, %r347, %r348, %r349}, %r300;
$L__BB1_17:
	setp.gt.u32 	%p9, %r1, 31;
	bar.sync 	0;
	@%p9 bra 	$L__BB1_19;
	shl.b32 	%r457, %r1, 6;
	mov.u32 	%r458, _ZZ13assign_labelsPfS_S_PiS0_iiiE13mmaOutputTile;
	add.s32 	%r459, %r458, %r457;
	ld.shared.u16 	%rs664, [%r459];
	// begin inline asm
	{abs.f16 %rs663,%rs664;
}
	// end inline asm
	ld.shared.u16 	%rs666, [%r459+2];
	// begin inline asm
	{abs.f16 %rs665,%rs666;
}
	// end inline asm
	// begin inline asm
	{ .reg .pred __$temp3;
  setp.lt.f16  __$temp3, %rs665, %rs663;
  selp.u16 %rs667, 1, 0, __$temp3;}
	// end inline asm
	setp.ne.s16 	%p10, %rs667, 0;
	selp.b16 	%rs674, %rs665, %rs663, %p10;
	ld.shared.u16 	%rs671, [%r459+4];
	// begin inline asm
	{abs.f16 %rs670,%rs671;
}
	// end inline asm
	// begin inline asm
	{ .reg .pred __$temp3;
  setp.lt.f16  __$temp3, %rs670, %rs674;
  selp.u16 %rs672, 1, 0, __$temp3;}
	// end inline asm
	setp.eq.s16 	%p11, %rs672, 0;
	selp.b16 	%rs679, %rs674, %rs670, %p11;
	ld.shared.u16 	%rs676, [%r459+6];
	// begin inline asm
	{abs.f16 %rs675,%rs676;
}
	// end inline asm
	// begin inline asm
	{ .reg .pred __$temp3;
  setp.lt.f16  __$temp3, %rs675, %rs679;
  selp.u16 %rs677, 1, 0, __$temp3;}
	// end inline asm
	setp.eq.s16 	%p12, %rs677, 0;
	selp.b16 	%rs684, %rs679, %rs675, %p12;
	ld.shared.u16 	%rs681, [%r459+8];
	// begin inline asm
	{abs.f16 %rs680,%rs681;
}
	// end inline asm
	// begin inline asm
	{ .reg .pred __$temp3;
  setp.lt.f16  __$temp3, %rs680, %rs684;
  selp.u16 %rs682, 1, 0, __$temp3;}
	// end inline asm
	setp.eq.s16 	%p13, %rs682, 0;
	selp.b16 	%rs689, %rs684, %rs680, %p13;
	ld.shared.u16 	%rs686, [%r459+10];
	// begin inline asm
	{abs.f16 %rs685,%rs686;
}
	// end inline asm
	// begin inline asm
	{ .reg .pred __$temp3;
  setp.lt.f16  __$temp3, %rs685, %rs689;
  selp.u16 %rs687, 1, 0, __$temp3;}
	// end inline asm
	setp.eq.s16 	%p14, %rs687, 0;
	selp.b16 	%rs694, %rs689, %rs685, %p14;
	ld.shared.u16 	%rs691, [%r459+12];
	// begin inline asm
	{abs.f16 %rs690,%rs691;
}
	// end inline asm
	// begin inline asm
	{ .reg .pred __$temp3;
  setp.lt.f16  __$temp3, %rs690, %rs694;
  selp.u16 %rs692, 1, 0, __$temp3;}
	// end inline asm
	setp.eq.s16 	%p15, %rs692, 0;
	selp.b16 	%rs699, %rs694, %rs690, %p15;
	ld.shared.u16 	%rs696, [%r459+14];
	// begin inline asm
	{abs.f16 %rs695,%rs696;
}
	// end inline asm
	// begin inline asm
	{ .reg .pred __$temp3;
  setp.lt.f16  __$temp3, %rs695, %rs699;
  selp.u16 %rs697, 1, 0, __$temp3;}
	// end inline asm
	setp.eq.s16 	%p16, %rs697, 0;
	selp.b16 	%rs704, %rs699, %rs695, %p16;
	ld.shared.u16 	%rs701, [%r459+16];
	// begin inline asm
	{abs.f16 %rs700,%rs701;
}
	// end inline asm
	// begin inline asm
	{ .reg .pred __$temp3;
  setp.lt.f16  __$temp3, %rs700, %rs704;
  selp.u16 %rs702, 1, 0, __$temp3;}
	// end inline asm
	setp.eq.s16 	%p17, %rs702, 0;
	selp.b16 	%rs709, %rs704, %rs700, %p17;
	ld.shared.u16 	%rs706, [%r459+18];
	// begin inline asm
	{abs.f16 %rs705,%rs706;
}
	// end inline asm
	// begin inline asm
	{ .reg .pred __$temp3;
  setp.lt.f16  __$temp3, %rs705, %rs709;
  selp.u16 %rs707, 1, 0, __$temp3;}
	// end inline asm
	setp.eq.s16 	%p18, %rs707, 0;
	selp.b16 	%rs714, %rs709, %rs705, %p18;
	ld.shared.u16 	%rs711, [%r459+20];
	// begin inline asm
	{abs.f16 %rs710,%rs711;
}
	// end inline asm
	// begin inline asm
	{ .reg .pred __$temp3;
  setp.lt.f16  __$temp3, %rs710, %rs714;
  selp.u16 %rs712, 1, 0, __$temp3;}
	// end inline asm
	setp.eq.s16 	%p19, %rs712, 0;
	selp.b16 	%rs719, %rs714, %rs710, %p19;
	ld.shared.u16 	%rs716, [%r459+22];
	// begin inline asm
	{abs.f16 %rs715,%rs716;
}
	// end inline asm
	// begin inline asm
	{ .reg .pred __$temp3;
  setp.lt.f16  __$temp3, %rs715, %rs719;
  selp.u16 %rs717, 1, 0, __$temp3;}
	// end inline asm
	setp.eq.s16 	%p20, %rs717, 0;
	selp.b16 	%rs724, %rs719, %rs715, %p20;
	ld.shared.u16 	%rs721, [%r459+24];
	// begin inline asm
	{abs.f16 %rs720,%rs721;
}
	// end inline asm
	// begin inline asm
	{ .reg .pred __$temp3;
  setp.lt.f16  __$temp3, %rs720, %rs724;
  selp.u16 %rs722, 1, 0, __$temp3;}
	// end inline asm
	setp.eq.s16 	%p21, %rs722, 0;
	selp.b16 	%rs729, %rs724, %rs720, %p21;
	ld.shared.u16 	%rs726, [%r459+26];
	// begin inline asm
	{abs.f16 %rs725,%rs726;
}
	// end inline asm
	// begin inline asm
	{ .reg .pred __$temp3;
  setp.lt.f16  __$temp3, %rs725, %rs729;
  selp.u16 %rs727, 1, 0, __$temp3;}
	// end inline asm
	setp.eq.s16 	%p22, %rs727, 0;
	selp.b16 	%rs734, %rs729, %rs725, %p22;
	ld.shared.u16 	%rs731, [%r459+28];
	// begin inline asm
	{abs.f16 %rs730,%rs731;
}
	// end inline asm
	// begin inline asm
	{ .reg .pred __$temp3;
  setp.lt.f16  __$temp3, %rs730, %rs734;
  selp.u16 %rs732, 1, 0, __$temp3;}
	// end inline asm
	setp.eq.s16 	%p23, %rs732, 0;
	selp.b16 	%rs739, %rs734, %rs730, %p23;
	ld.shared.u16 	%rs736, [%r459+30];
	// begin inline asm
	{abs.f16 %rs735,%rs736;
}
	// end inline asm
	// begin inline asm
	{ .reg .pred __$temp3;
  setp.lt.f16  __$temp3, %rs735, %rs739;
  selp.u16 %rs737, 1, 0, __$temp3;}
	// end inline asm
	setp.eq.s16 	%p24, %rs737, 0;
	selp.b16 	%rs744, %rs739, %rs735, %p24;
	ld.shared.u16 	%rs741, [%r459+32];
	// begin inline asm
	{abs.f16 %rs740,%rs741;
}
	// end inline asm
	// begin inline asm
	{ .reg .pred __$temp3;
  setp.lt.f16  __$temp3, %rs740, %rs744;
  selp.u16 %rs742, 1, 0, __$temp3;}
	// end inline asm
	setp.eq.s16 	%p25, %rs742, 0;
	selp.b16 	%rs749, %rs744, %rs740, %p25;
	ld.shared.u16 	%rs746, [%r459+34];
	// begin inline asm
	{abs.f16 %rs745,%rs746;
}
	// end inline asm
	// begin inline asm
	{ .reg .pred __$temp3;
  setp.lt.f16  __$temp3, %rs745, %rs749;
  selp.u16 %rs747, 1, 0, __$temp3;}
	// end inline asm
	setp.eq.s16 	%p26, %rs747, 0;
	selp.b16 	%rs754, %rs749, %rs745, %p26;
	ld.shared.u16 	%rs751, [%r459+36];
	// begin inline asm
	{abs.f16 %rs750,%rs751;
}
	// end inline asm
	// begin inline asm
	{ .reg .pred __$temp3;
  setp.lt.f16  __$temp3, %rs750, %rs754;
  selp.u16 %rs752, 1, 0, __$temp3;}
	// end inline asm
	setp.eq.s16 	%p27, %rs752, 0;
	selp.b16 	%rs759, %rs754, %rs750, %p27;
	ld.shared.u16 	%rs756, [%r459+38];
	// begin inline asm
	{abs.f16 %rs755,%rs756;
}
	// end inline asm
	// begin inline asm
	{ .reg .pred __$temp3;
  setp.lt.f16  __$temp3, %rs755, %rs759;
  selp.u16 %rs757, 1, 0, __$temp3;}
	// end inline asm
	setp.eq.s16 	%p28, %rs757, 0;
	selp.b16 	%rs764, %rs759, %rs755, %p28;
	ld.shared.u16 	%rs761, [%r459+40];
	// begin inline asm
	{abs.f16 %rs760,%rs761;
}
	// end inline asm
	// begin inline asm
	{ .reg .pred __$temp3;
  setp.lt.f16  __$temp3, %rs760, %rs764;
  selp.u16 %rs762, 1, 0, __$temp3;}
	// end inline asm
	setp.eq.s16 	%p29, %rs762, 0;
	selp.b16 	%rs769, %rs764, %rs760, %p29;
	ld.shared.u16 	%rs766, [%r459+42];
	// begin inline asm
	{abs.f16 %rs765,%rs766;
}
	// end inline asm
	// begin inline asm
	{ .reg .pred __$temp3;
  setp.lt.f16  __$temp3, %rs765, %rs769;
  selp.u16 %rs767, 1, 0, __$temp3;}
	// end inline asm
	setp.eq.s16 	%p30, %rs767, 0;
	selp.b16 	%rs774, %rs769, %rs765, %p30;
	ld.shared.u16 	%rs771, [%r459+44];
	// begin inline asm
	{abs.f16 %rs770,%rs771;
}
	// end inline asm
	// begin inline asm
	{ .reg .pred __$temp3;
  setp.lt.f16  __$temp3, %rs770, %rs774;
  selp.u16 %rs772, 1, 0, __$temp3;}
	// end inline asm
	setp.eq.s16 	%p31, %rs772, 0;
	selp.b16 	%rs779, %rs774, %rs770, %p31;
	ld.shared.u16 	%rs776, [%r459+46];
	// begin inline asm
	{abs.f16 %rs775,%rs776;
}
	// end inline asm
	// begin inline asm
	{ .reg .pred __$temp3;
  setp.lt.f16  __$temp3, %rs775, %rs779;
  selp.u16 %rs777, 1, 0, __$temp3;}
	// end inline asm
	setp.eq.s16 	%p32, %rs777, 0;
	selp.b16 	%rs784, %rs779, %rs775, %p32;
	ld.shared.u16 	%rs781, [%r459+48];
	// begin inline asm
	{abs.f16 %rs780,%rs781;
}
	// end inline asm
	// begin inline asm
	{ .reg .pred __$temp3;
  setp.lt.f16  __$temp3, %rs780, %rs784;
  selp.u16 %rs782, 1, 0, __$temp3;}
	// end inline asm
	setp.eq.s16 	%p33, %rs782, 0;
	selp.b16 	%rs789, %rs784, %rs780, %p33;
	ld.shared.u16 	%rs786, [%r459+50];
	// begin inline asm
	{abs.f16 %rs785,%rs786;
}
	// end inline asm
	// begin inline asm
	{ .reg .pred __$temp3;
  setp.lt.f16  __$temp3, %rs785, %rs789;
  selp.u16 %rs787, 1, 0, __$temp3;}
	// end inline asm
	setp.eq.s16 	%p34, %rs787, 0;
	selp.b16 	%rs794, %rs789, %rs785, %p34;
	ld.shared.u16 	%rs791, [%r459+52];
	// begin inline asm
	{abs.f16 %rs790,%rs791;
}
	// end inline asm
	// begin inline asm
	{ .reg .pred __$temp3;
  setp.lt.f16  __$temp3, %rs790, %rs794;
  selp.u16 %rs792, 1, 0, __$temp3;}
	// end inline asm
	setp.eq.s16 	%p35, %rs792, 0;
	selp.b16 	%rs799, %rs794, %rs790, %p35;
	ld.shared.u16 	%rs796, [%r459+54];
	// begin inline asm
	{abs.f16 %rs795,%rs796;
}
	// end inline asm
	// begin inline asm
	{ .reg .pred __$temp3;
  setp.lt.f16  __$temp3, %rs795, %rs799;
  selp.u16 %rs797, 1, 0, __$temp3;}
	// end inline asm
	setp.eq.s16 	%p36, %rs797, 0;
	selp.b16 	%rs804, %rs799, %rs795, %p36;
	ld.shared.u16 	%rs801, [%r459+56];
	// begin inline asm
	{abs.f16 %rs800,%rs801;
}
	// end inline asm
	// begin inline asm
	{ .reg .pred __$temp3;
  setp.lt.f16  __$temp3, %rs800, %rs804;
  selp.u16 %rs802, 1, 0, __$temp3;}
	// end inline asm
	setp.eq.s16 	%p37, %rs802, 0;
	selp.b16 	%rs809, %rs804, %rs800, %p37;
	ld.shared.u16 	%rs806, [%r459+58];
	// begin inline asm
	{abs.f16 %rs805,%rs806;
}
	// end inline asm
	// begin inline asm
	{ .reg .pred __$temp3;
  setp.lt.f16  __$temp3, %rs805, %rs809;
  selp.u16 %rs807, 1, 0, __$temp3;}
	// end inline asm
	setp.eq.s16 	%p38, %rs807, 0;
	selp.b16 	%rs814, %rs809, %rs805, %p38;
	ld.shared.u16 	%rs811, [%r459+60];
	// begin inline asm
	{abs.f16 %rs810,%rs811;
}
	// end inline asm
	// begin inline asm
	{ .reg .pred __$temp3;
  setp.lt.f16  __$temp3, %rs810, %rs814;
  selp.u16 %rs812, 1, 0, __$temp3;}
	// end inline asm
	setp.eq.s16 	%p39, %rs812, 0;
	selp.b16 	%rs819, %rs814, %rs810, %p39;
	ld.shared.u16 	%rs816, [%r459+62];
	// begin inline asm
	{abs.f16 %rs815,%rs816;
}
	// end inline asm
	// begin inline asm
	{ .reg .pred __$temp3;
  setp.lt.f16  __$temp3, %rs815, %rs819;
  selp.u16 %rs817, 1, 0, __$temp3;}
	// end inline asm
	setp.eq.s16 	%p40, %rs817, 0;
	selp.u32 	%r460, 1, 0, %p10;
	selp.b32 	%r461, %r460, 2, %p11;
	selp.b32 	%r462, %r461, 3, %p12;
	selp.b32 	%r463, %r462, 4, %p13;
	selp.b32 	%r464, %r463, 5, %p14;
	selp.b32 	%r465, %r464, 6, %p15;
	selp.b32 	%r466, %r465, 7, %p16;
	selp.b32 	%r467, %r466, 8, %p17;
	selp.b32 	%r468, %r467, 9, %p18;
	selp.b32 	%r469, %r468, 10, %p19;
	selp.b32 	%r470, %r469, 11, %p20;
	selp.b32 	%r471, %r470, 12, %p21;
	selp.b32 	%r472, %r471, 13, %p22;
	selp.b32 	%r473, %r472, 14, %p23;
	selp.b32 	%r474, %r473, 15, %p24;
	selp.b32 	%r475, %r474, 16, %p25;
	selp.b32 	%r476, %r475, 17, %p26;
	selp.b32 	%r477, %r476, 18, %p27;
	selp.b32 	%r478, %r477, 19, %p28;
	selp.b32 	%r479, %r478, 20, %p29;
	selp.b32 	%r480, %r479, 21, %p30;
	selp.b32 	%r481, %r480, 22, %p31;
	selp.b32 	%r482, %r481, 23, %p32;
	selp.b32 	%r483, %r482, 24, %p33;
	selp.b32 	%r484, %r483, 25, %p34;
	selp.b32 	%r485, %r484, 26, %p35;
	selp.b32 	%r486, %r485, 27, %p36;
	selp.b32 	%r487, %r486, 28, %p37;
	selp.b32 	%r488, %r487, 29, %p38;
	selp.b32 	%r489, %r488, 30, %p39;
	selp.b32 	%r490, %r489, 31, %p40;
	add.s64 	%rd41, %rd1, %rd43;
	st.global.u32 	[%rd41], %r490;
$L__BB1_19:
	add.s64 	%rd43, %rd43, 128;
	add.s64 	%rd42, %rd42, 4096;
	setp.ne.s64 	%p41, %rd43, 16384;
	@%p41 bra 	$L__BB1_3;
	ret;

}


// ===== COMPILED SASS (sm_100) =====

	.target	sm_100

	.elftype	@"ET_EXEC"


//--------------------- .note.nv.tkinfo           --------------------------
	.section	.note.nv.tkinfo,"",@"SHT_NOTE"
	.sectionflags	@"SHF_NOTE_NV_TKINFO"
	.tkinfo
        /*0018*/ 	.word	0x00000002
        /*0030*/ 	.string	""
        /*0030*/ 	.string	"ptxas"
        /*0030*/ 	.string	"Cuda compilation tools, release 13.0, V13.0.88"
        /*0030*/ 	.string	"Build cuda_13.0.r13.0/compiler.36424714_0"
        /*0030*/ 	.string	"-arch sm_100 -m 64 "



//--------------------- .note.nv.cuinfo           --------------------------
	.section	.note.nv.cuinfo,"",@"SHT_NOTE"
	.sectionflags	@"SHF_NOTE_NV_CUINFO"
        /*0018*/ 	.short	0x0002
        /*001a*/ 	.short	0x0064
        /*001c*/ 	.short	0x0082
	.zero		2


//--------------------- .nv.info                  --------------------------
	.section	.nv.info,"",@"SHT_CUDA_INFO"
	.align	4


	//----- nvinfo : EIATTR_REGCOUNT
	.align		4
        /*0000*/ 	.byte	0x04, 0x2f
        /*0002*/ 	.short	(.L_1 - .L_0)
	.align		4
.L_0:
        /*0004*/ 	.word	index@(_Z25assign_labels_very_slowlyPfS_Piiii)
        /*0008*/ 	.word	0x0000001f


	//----- nvinfo : EIATTR_FRAME_SIZE
	.align		4
.L_1:
        /*000c*/ 	.byte	0x04, 0x11
        /*000e*/ 	.short	(.L_3 - .L_2)
	.align		4
.L_2:
        /*0010*/ 	.word	index@(_Z25assign_labels_very_slowlyPfS_Piiii)
        /*0014*/ 	.word	0x00000000


	//----- nvinfo : EIATTR_REGCOUNT
	.align		4
.L_3:
        /*0018*/ 	.byte	0x04, 0x2f
        /*001a*/ 	.short	(.L_5 - .L_4)
	.align		4
.L_4:
        /*001c*/ 	.word	index@(_Z13assign_labelsPfS_S_PiS0_iii)
        /*0020*/ 	.word	0x00000021


	//----- nvinfo : EIATTR_FRAME_SIZE
	.align		4
.L_5:
        /*0024*/ 	.byte	0x04, 0x11
        /*0026*/ 	.short	(.L_7 - .L_6)
	.align		4
.L_6:
        /*0028*/ 	.word	index@(_Z13assign_labelsPfS_S_PiS0_iii)
        /*002c*/ 	.word	0x00000000


	//----- nvinfo : EIATTR_MIN_STACK_SIZE
	.align		4
.L_7:
        /*0030*/ 	.byte	0x04, 0x12
        /*0032*/ 	.short	(.L_9 - .L_8)
	.align		4
.L_8:
        /*0034*/ 	.word	index@(_Z13assign_labelsPfS_S_PiS0_iii)
        /*0038*/ 	.word	0x00000000


	//----- nvinfo : EIATTR_MIN_STACK_SIZE
	.align		4
.L_9:
        /*003c*/ 	.byte	0x04, 0x12
        /*003e*/ 	.short	(.L_11 - .L_10)
	.align		4
.L_10:
        /*0040*/ 	.word	index@(_Z25assign_labels_very_slowlyPfS_Piiii)
        /*0044*/ 	.word	0x00000000
.L_11:


//--------------------- .nv.compat                --------------------------
	.section	.nv.compat,"",@"SHT_CUDA_COMPAT_INFO"
	.align	4
        /*0000*/ 	.byte	0x02, 0x09, 0x00, 0x00, 0x02, 0x02, 0x01, 0x00, 0x02, 0x05, 0x05, 0x00, 0x03, 0x07, 0x01, 0x01
        /*0010*/ 	.byte	0x02, 0x03, 0x00, 0x00, 0x02, 0x06, 0x01, 0x00, 0x04, 0x0b, 0x08, 0x00, 0x09, 0x00, 0x00, 0x00
        /*0020*/ 	.byte	0x00, 0x00, 0x00, 0x00


//--------------------- .nv.info._Z13assign_labelsPfS_S_PiS0_iii --------------------------
	.section	.nv.info._Z13assign_labelsPfS_S_PiS0_iii,"",@"SHT_CUDA_INFO"
	.sectionflags	@""
	.align	4


	//----- nvinfo : EIATTR_CUDA_API_VERSION
	.align		4
        /*0000*/ 	.byte	0x04, 0x37
        /*0002*/ 	.short	(.L_13 - .L_12)
.L_12:
        /*0004*/ 	.word	0x00000082


	//----- nvinfo : EIATTR_KPARAM_INFO
	.align		4
.L_13:
        /*0008*/ 	.byte	0x04, 0x17
        /*000a*/ 	.short	(.L_15 - .L_14)
.L_14:
        /*000c*/ 	.word	0x00000000
        /*0010*/ 	.short	0x0007
        /*0012*/ 	.short	0x0030
        /*0014*/ 	.byte	0x00, 0xf0, 0x11, 0x00


	//----- nvinfo : EIATTR_KPARAM_INFO
	.align		4
.L_15:
        /*0018*/ 	.byte	0x04, 0x17
        /*001a*/ 	.short	(.L_17 - .L_16)
.L_16:
        /*001c*/ 	.word	0x00000000
        /*0020*/ 	.short	0x0006
        /*0022*/ 	.short	0x002c
        /*0024*/ 	.byte	0x00, 0xf0, 0x11, 0x00


	//----- nvinfo : EIATTR_KPARAM_INFO
	.align		4
.L_17:
        /*0028*/ 	.byte	0x04, 0x17
        /*002a*/ 	.short	(.L_19 - .L_18)
.L_18:
        /*002c*/ 	.word	0x00000000
        /*0030*/ 	.short	0x0005
        /*0032*/ 	.short	0x0028
        /*0034*/ 	.byte	0x00, 0xf0, 0x11, 0x00


	//----- nvinfo : EIATTR_KPARAM_INFO
	.align		4
.L_19:
        /*0038*/ 	.byte	0x04, 0x17
        /*003a*/ 	.short	(.L_21 - .L_20)
.L_20:
        /*003c*/ 	.word	0x00000000
        /*0040*/ 	.short	0x0004
        /*0042*/ 	.short	0x0020
        /*0044*/ 	.byte	0x00, 0xf5, 0x21, 0x00


	//----- nvinfo : EIATTR_KPARAM_INFO
	.align		4
.L_21:
        /*0048*/ 	.byte	0x04, 0x17
        /*004a*/ 	.short	(.L_23 - .L_22)
.L_22:
        /*004c*/ 	.word	0x00000000
        /*0050*/ 	.short	0x0003
        /*0052*/ 	.short	0x0018
        /*0054*/ 	.byte	0x00, 0xf5, 0x21, 0x00


	//----- nvinfo : EIATTR_KPARAM_INFO
	.align		4
.L_23:
        /*0058*/ 	.byte	0x04, 0x17
        /*005a*/ 	.short	(.L_25 - .L_24)
.L_24:
        /*005c*/ 	.word	0x00000000
        /*0060*/ 	.short	0x0002
        /*0062*/ 	.short	0x0010
        /*0064*/ 	.byte	0x00, 0xf5, 0x21, 0x00


	//----- nvinfo : EIATTR_KPARAM_INFO
	.align		4
.L_25:
        /*0068*/ 	.byte	0x04, 0x17
        /*006a*/ 	.short	(.L_27 - .L_26)
.L_26:
        /*006c*/ 	.word	0x00000000
        /*0070*/ 	.short	0x0001
        /*0072*/ 	.short	0x0008
        /*0074*/ 	.byte	0x00, 0xf5, 0x21, 0x00


	//----- nvinfo : EIATTR_KPARAM_INFO
	.align		4
.L_27:
        /*0078*/ 	.byte	0x04, 0x17
        /*007a*/ 	.short	(.L_29 - .L_28)
.L_28:
        /*007c*/ 	.word	0x00000000
        /*0080*/ 	.short	0x0000
        /*0082*/ 	.short	0x0000
        /*0084*/ 	.byte	0x00, 0xf5, 0x21, 0x00


	//----- nvinfo : EIATTR_SPARSE_MMA_MASK
	.align		4
.L_29:
        /*0088*/ 	.byte	0x03, 0x50
        /*008a*/ 	.short	0x0000


	//----- nvinfo : EIATTR_WMMA_USED
	.align		4
        /*008c*/ 	.byte	0x01, 0x2b
	.zero		2


	//----- nvinfo : EIATTR_MAXREG_COUNT
	.align		4
        /*0090*/ 	.byte	0x03, 0x1b
        /*0092*/ 	.short	0x00ff


	//----- nvinfo : EIATTR_NUM_BARRIERS
	.align		4
        /*0094*/ 	.byte	0x02, 0x4c
        /*0096*/ 	.byte	0x01
	.zero		1


	//----- nvinfo : EIATTR_MERCURY_ISA_VERSION
	.align		4
        /*0098*/ 	.byte	0x03, 0x5f
        /*009a*/ 	.short	0x0101


	//----- nvinfo : EIATTR_COOP_GROUP_MASK_REGIDS
	.align		4
        /*009c*/ 	.byte	0x04, 0x29
        /*009e*/ 	.short	(.L_31 - .L_30)


	//   ....[0]....
.L_30:
        /*00a0*/ 	.word	0xffffffff


	//   ....[1]....
        /*00a4*/ 	.word	0xffffffff


	//   ....[2]....
        /*00a8*/ 	.word	0xffffffff


	//   ....[3]....
        /*00ac*/ 	.word	0xffffffff


	//   ....[4]....
        /*00b0*/ 	.word	0xffffffff


	//   ....[5]....
        /*00b4*/ 	.word	0xffffffff


	//   ....[6]....
        /*00b8*/ 	.word	0xffffffff


	//   ....[7]....
        /*00bc*/ 	.word	0xffffffff


	//   ....[8]....
        /*00c0*/ 	.word	0xffffffff


	//   ....[9]....
        /*00c4*/ 	.word	0xffffffff


	//   ....[10]....
        /*00c8*/ 	.word	0xffffffff


	//   ....[11]....
        /*00cc*/ 	.word	0xffffffff


	//   ....[12]....
        /*00d0*/ 	.word	0xffffffff


	//   ....[13]....
        /*00d4*/ 	.word	0xffffffff


	//   ....[14]....
        /*00d8*/ 	.word	0xffffffff


	//   ....[15]....
        /*00dc*/ 	.word	0xffffffff


	//   ....[16]....
        /*00e0*/ 	.word	0xffffffff


	//   ....[17]....
        /*00e4*/ 	.word	0xffffffff


	//   ....[18]....
        /*00e8*/ 	.word	0xffffffff


	//   ....[19]....
        /*00ec*/ 	.word	0xffffffff


	//   ....[20]....
        /*00f0*/ 	.word	0xffffffff


	//   ....[21]....
        /*00f4*/ 	.word	0xffffffff


	//   ....[22]....
        /*00f8*/ 	.word	0xffffffff


	//   ....[23]....
        /*00fc*/ 	.word	0xffffffff


	//   ....[24]....
        /*0100*/ 	.word	0xffffffff


	//   ....[25]....
        /*0104*/ 	.word	0xffffffff


	//   ....[26]....
        /*0108*/ 	.word	0xffffffff


	//   ....[27]....
        /*010c*/ 	.word	0xffffffff


	//   ....[28]....
        /*0110*/ 	.word	0xffffffff


	//   ....[29]....
        /*0114*/ 	.word	0xffffffff


	//   ....[30]....
        /*0118*/ 	.word	0xffffffff


	//   ....[31]....
        /*011c*/ 	.word	0xffffffff


	//   ....[32]....
        /*0120*/ 	.word	0x0500001d


	//   ....[33]....
        /*0124*/ 	.word	0x0500001d


	//   ....[34]....
        /*0128*/ 	.word	0x0500001d


	//   ....[35]....
        /*012c*/ 	.word	0x0500001d


	//   ....[36]....
        /*0130*/ 	.word	0x0500001d


	//   ....[37]....
        /*0134*/ 	.word	0x0500001d


	//   ....[38]....
        /*0138*/ 	.word	0x0500001d


	//   ....[39]....
        /*013c*/ 	.word	0x0500001d


	//   ....[40]....
        /*0140*/ 	.word	0x0500001d


	//   ....[41]....
        /*0144*/ 	.word	0x0500001d


	//   ....[42]....
        /*0148*/ 	.word	0x0500001d


	//   ....[43]....
        /*014c*/ 	.word	0x0500001d


	//   ....[44]....
        /*0150*/ 	.word	0x0500001d


	//   ....[45]....
        /*0154*/ 	.word	0x0500001d


	//   ....[46]....
        /*0158*/ 	.word	0x0500001d


	//   ....[47]....
        /*015c*/ 	.word	0x0500001d


	//   ....[48]....
        /*0160*/ 	.word	0x0500001d


	//   ....[49]....
        /*0164*/ 	.word	0x0500001d


	//   ....[50]....
        /*0168*/ 	.word	0x0500001d


	//   ....[51]....
        /*016c*/ 	.word	0x0500001d


	//   ....[52]....
        /*0170*/ 	.word	0x0500001d


	//   ....[53]....
        /*0174*/ 	.word	0x0500001d


	//   ....[54]....
        /*0178*/ 	.word	0x0500001d


	//   ....[55]....
        /*017c*/ 	.word	0x0500001d


	//   ....[56]....
        /*0180*/ 	.word	0x0500001d


	//   ....[57]....
        /*0184*/ 	.word	0x0500001d


	//   ....[58]....
        /*0188*/ 	.word	0x0500001d


	//   ....[59]....
        /*018c*/ 	.word	0x0500001d


	//   ....[60]....
        /*0190*/ 	.word	0x0500001d


	//   ....[61]....
        /*0194*/ 	.word	0x0500001d


	//   ....[62]....
        /*0198*/ 	.word	0x0500001d


	//   ....[63]....
        /*019c*/ 	.word	0x0500001d


	//----- nvinfo : EIATTR_COOP_GROUP_INSTR_OFFSETS
	.align		4
.L_31:
        /*01a0*/ 	.byte	0x04, 0x28
        /*01a2*/ 	.short	(.L_33 - .L_32)


	//   ....[0]....
.L_32:
        /*01a4*/ 	.word	0x000014c0


	//   ....[1]....
        /*01a8*/ 	.word	0x000014e0


	//   ....[2]....
        /*01ac*/ 	.word	0x000014f0


	//   ....[3]....
        /*01b0*/ 	.word	0x00001500


	//   ....[4]....
        /*01b4*/ 	.word	0x00001510


	//   ....[5]....
        /*01b8*/ 	.word	0x00001520


	//   ....[6]....
        /*01bc*/ 	.word	0x00001530


	//   ....[7]....
        /*01c0*/ 	.word	0x00001540


	//   ....[8]....
        /*01c4*/ 	.word	0x00001570


	//   ....[9]....
        /*01c8*/ 	.word	0x000015b0


	//   ....[10]....
        /*01cc*/ 	.word	0x00001600


	//   ....[11]....
        /*01d0*/ 	.word	0x00001680


	//   ....[12]....
        /*01d4*/ 	.word	0x000016c0


	//   ....[13]....
        /*01d8*/ 	.word	0x000016d0


	//   ....[14]....
        /*01dc*/ 	.word	0x00001700


	//   ....[15]....
        /*01e0*/ 	.word	0x00001720


	//   ....[16]....
        /*01e4*/ 	.word	0x00001740


	//   ....[17]....
        /*01e8*/ 	.word	0x00001750


	//   ....[18]....
        /*01ec*/ 	.word	0x00001780


	//   ....[19]....
        /*01f0*/ 	.word	0x000017a0


	//   ....[20]....
        /*01f4*/ 	.word	0x000017c0


	//   ....[21]....
        /*01f8*/ 	.word	0x000017e0


	//   ....[22]....
        /*01fc*/ 	.word	0x00001800


	//   ....[23]....
        /*0200*/ 	.word	0x00001820


	//   ....[24]....
        /*0204*/ 	.word	0x00001830


	//   ....[25]....
        /*0208*/ 	.word	0x00001840


	//   ....[26]....
        /*020c*/ 	.word	0x00001880


	//   ....[27]....
        /*0210*/ 	.word	0x000018b0


	//   ....[28]....
        /*0214*/ 	.word	0x000019f0


	//   ....[29]....
        /*0218*/ 	.word	0x00001a80


	//   ....[30]....
        /*021c*/ 	.word	0x00001b00


	//   ....[31]....
        /*0220*/ 	.word	0x00001b50


	//   ....[32]....
        /*0224*/ 	.word	0x00003530


	//   ....[33]....
        /*0228*/ 	.word	0x000035a0


	//   ....[34]....
        /*022c*/ 	.word	0x00003600


	//   ....[35]....
        /*0230*/ 	.word	0x00003670


	//   ....[36]....
        /*0234*/ 	.word	0x000036d0


	//   ....[37]....
        /*0238*/ 	.word	0x00003760


	//   ....[38]....
        /*023c*/ 	.word	0x000037b0


	//   ....[39]....
        /*0240*/ 	.word	0x00003810


	//   ....[40]....
        /*0244*/ 	.word	0x00003870


	//   ....[41]....
        /*0248*/ 	.word	0x00003900


	//   ....[42]....
        /*024c*/ 	.word	0x00003970


	//   ....[43]....
        /*0250*/ 	.word	0x000039c0


	//   ....[44]....
        /*0254*/ 	.word	0x00003aa0


	//   ....[45]....
        /*0258*/ 	.word	0x00003b30


	//   ....[46]....
        /*025c*/ 	.word	0x00003bc0


	//   ....[47]....
        /*0260*/ 	.word	0x00003c20


	//   ....[48]....
        /*0264*/ 	.word	0x00003c90


	//   ....[49]....
        /*0268*/ 	.word	0x00003ce0


	//   ....[50]....
        /*026c*/ 	.word	0x00003d30


	//   ....[51]....
        /*0270*/ 	.word	0x00003d80


	//   ....[52]....
        /*0274*/ 	.word	0x00003f10


	//   ....[53]....
        /*0278*/ 	.word	0x00003f70


	//   ....[54]....
        /*027c*/ 	.word	0x00003fd0


	//   ....[55]....
        /*0280*/ 	.word	0x00004040


	//   ....[56]....
        /*0284*/ 	.word	0x000040a0


	//   ....[57]....
        /*0288*/ 	.word	0x000040f0


	//   ....[58]....
        /*028c*/ 	.word	0x00004150


	//   ....[59]....
        /*0290*/ 	.word	0x000041a0


	//   ....[60]....
        /*0294*/ 	.word	0x00004240


	//   ....[61]....
        /*0298*/ 	.word	0x00004340


	//   ....[62]....
        /*029c*/ 	.word	0x000043b0


	//   ....[63]....
        /*02a0*/ 	.word	0x00004430


	//----- nvinfo : EIATTR_VRC_CTA_INIT_COUNT
	.align		4
.L_33:
        /*02a4*/ 	.byte	0x02, 0x4a
	.zero		1
	.zero		1


	//----- nvinfo : EIATTR_EXIT_INSTR_OFFSETS
	.align		4
        /*02a8*/ 	.byte	0x04, 0x1c
        /*02aa*/ 	.short	(.L_35 - .L_34)


	//   ....[0]....
.L_34:
        /*02ac*/ 	.word	0x000034c0


	//----- nvinfo : EIATTR_INDIRECT_BRANCH_TARGETS
	.align		4
.L_35:
        /*02b0*/ 	.byte	0x04, 0x34
        /*02b2*/ 	.short	(.L_37 - .L_36)


	//   ....[0]....
.L_36:
        /*02b4*/ 	.word	.L_x_59@srel
        /*02b8*/ 	.short	0x0
        /*02ba*/ 	.short	0x0
        /*02bc*/ 	.word	0x3
        /*02c0*/ 	.word	.L_x_60@srel
        /*02c4*/ 	.word	.L_x_61@srel
        /*02c8*/ 	.word	.L_x_7@srel


	//   ....[1]....
        /*02cc*/ 	.word	.L_x_63@srel
        /*02d0*/ 	.short	0x0
        /*02d2*/ 	.short	0x0
        /*02d4*/ 	.word	0x3
        /*02d8*/ 	.word	.L_x_64@srel
        /*02dc*/ 	.word	.L_x_65@srel
        /*02e0*/ 	.word	.L_x_7@srel


	//----- nvinfo : EIATTR_CRS_STACK_SIZE
	.align		4
.L_37:
        /*02e4*/ 	.byte	0x04, 0x1e
        /*02e6*/ 	.short	(.L_39 - .L_38)
.L_38:
        /*02e8*/ 	.word	0x00000000


	//----- nvinfo : EIATTR_CBANK_PARAM_SIZE
	.align		4
.L_39:
        /*02ec*/ 	.byte	0x03, 0x19
        /*02ee*/ 	.short	0x0034


	//----- nvinfo : EIATTR_PARAM_CBANK
	.align		4
        /*02f0*/ 	.byte	0x04, 0x0a
        /*02f2*/ 	.short	(.L_41 - .L_40)
	.align		4
.L_40:
        /*02f4*/ 	.word	index@(.nv.constant0._Z13assign_labelsPfS_S_PiS0_iii)
        /*02f8*/ 	.short	0x0380
        /*02fa*/ 	.short	0x0034


	//----- nvinfo : EIATTR_SW_WAR
	.align		4
.L_41:
        /*02fc*/ 	.byte	0x04, 0x36
        /*02fe*/ 	.short	(.L_43 - .L_42)
.L_42:
        /*0300*/ 	.word	0x00000008
.L_43:


//--------------------- .nv.info._Z25assign_labels_very_slowlyPfS_Piiii --------------------------
	.section	.nv.info._Z25assign_labels_very_slowlyPfS_Piiii,"",@"SHT_CUDA_INFO"
	.sectionflags	@""
	.align	4


	//----- nvinfo : EIATTR_CUDA_API_VERSION
	.align		4
        /*0000*/ 	.byte	0x04, 0x37
        /*0002*/ 	.short	(.L_45 - .L_44)
.L_44:
        /*0004*/ 	.word	0x00000082


	//----- nvinfo : EIATTR_KPARAM_INFO
	.align		4
.L_45:
        /*0008*/ 	.byte	0x04, 0x17
        /*000a*/ 	.short	(.L_47 - .L_46)
.L_46:
        /*000c*/ 	.word	0x00000000
        /*0010*/ 	.short	0x0005
        /*0012*/ 	.short	0x0020
        /*0014*/ 	.byte	0x00, 0xf0, 0x11, 0x00


	//----- nvinfo : EIATTR_KPARAM_INFO
	.align		4
.L_47:
        /*0018*/ 	.byte	0x04, 0x17
        /*001a*/ 	.short	(.L_49 - .L_48)
.L_48:
        /*001c*/ 	.word	0x00000000
        /*0020*/ 	.short	0x0004
        /*0022*/ 	.short	0x001c
        /*0024*/ 	.byte	0x00, 0xf0, 0x11, 0x00


	//----- nvinfo : EIATTR_KPARAM_INFO
	.align		4
.L_49:
        /*0028*/ 	.byte	0x04, 0x17
        /*002a*/ 	.short	(.L_51 - .L_50)
.L_50:
        /*002c*/ 	.word	0x00000000
        /*0030*/ 	.short	0x0003
        /*0032*/ 	.short	0x0018
        /*0034*/ 	.byte	0x00, 0xf0, 0x11, 0x00


	//----- nvinfo : EIATTR_KPARAM_INFO
	.align		4
.L_51:
        /*0038*/ 	.byte	0x04, 0x17
        /*003a*/ 	.short	(.L_53 - .L_52)
.L_52:
        /*003c*/ 	.word	0x00000000
        /*0040*/ 	.short	0x0002
        /*0042*/ 	.short	0x0010
        /*0044*/ 	.byte	0x00, 0xf5, 0x21, 0x00


	//----- nvinfo : EIATTR_KPARAM_INFO
	.align		4
.L_53:
        /*0048*/ 	.byte	0x04, 0x17
        /*004a*/ 	.short	(.L_55 - .L_54)
.L_54:
        /*004c*/ 	.word	0x00000000
        /*0050*/ 	.short	0x0001
        /*0052*/ 	.short	0x0008
        /*0054*/ 	.byte	0x00, 0xf5, 0x21, 0x00


	//----- nvinfo : EIATTR_KPARAM_INFO
	.align		4
.L_55:
        /*0058*/ 	.byte	0x04, 0x17
        /*005a*/ 	.short	(.L_57 - .L_56)
.L_56:
        /*005c*/ 	.word	0x00000000
        /*0060*/ 	.short	0x0000
        /*0062*/ 	.short	0x0000
        /*0064*/ 	.byte	0x00, 0xf5, 0x21, 0x00


	//----- nvinfo : EIATTR_SPARSE_MMA_MASK
	.align		4
.L_57:
        /*0068*/ 	.byte	0x03, 0x50
        /*006a*/ 	.short	0x0000


	//----- nvinfo : EIATTR_MAXREG_COUNT
	.align		4
        /*006c*/ 	.byte	0x03, 0x1b
        /*006e*/ 	.short	0x00ff


	//----- nvinfo : EIATTR_MERCURY_ISA_VERSION
	.align		4
        /*0070*/ 	.byte	0x03, 0x5f
        /*0072*/ 	.short	0x0101


	//----- nvinfo : EIATTR_VRC_CTA_INIT_COUNT
	.align		4
        /*0074*/ 	.byte	0x02, 0x4a
	.zero		1
	.zero		1


	//----- nvinfo : EIATTR_EXIT_INSTR_OFFSETS
	.align		4
        /*0078*/ 	.byte	0x04, 0x1c
        /*007a*/ 	.short	(.L_59 - .L_58)


	//   ....[0]....
.L_58:
        /*007c*/ 	.word	0x00000070


	//   ....[1]....
        /*0080*/ 	.word	0x00000d70


	//----- nvinfo : EIATTR_CBANK_PARAM_SIZE
	.align		4
.L_59:
        /*0084*/ 	.byte	0x03, 0x19
        /*0086*/ 	.short	0x0024


	//----- nvinfo : EIATTR_PARAM_CBANK
	.align		4
        /*0088*/ 	.byte	0x04, 0x0a
        /*008a*/ 	.short	(.L_61 - .L_60)
	.align		4
.L_60:
        /*008c*/ 	.word	index@(.nv.constant0._Z25assign_labels_very_slowlyPfS_Piiii)
        /*0090*/ 	.short	0x0380
        /*0092*/ 	.short	0x0024


	//----- nvinfo : EIATTR_SW_WAR
	.align		4
.L_61:
        /*0094*/ 	.byte	0x04, 0x36
        /*0096*/ 	.short	(.L_63 - .L_62)
.L_62:
        /*0098*/ 	.word	0x00000008
.L_63:


//--------------------- .nv.callgraph             --------------------------
	.section	.nv.callgraph,"",@"SHT_CUDA_CALLGRAPH"
	.align	4
	.sectionentsize	8
	.align		4
        /*0000*/ 	.word	0x00000000
	.align		4
        /*0004*/ 	.word	0xffffffff
	.align		4
        /*0008*/ 	.word	0x00000000
	.align		4
        /*000c*/ 	.word	0xfffffffe
	.align		4
        /*0010*/ 	.word	0x00000000
	.align		4
        /*0014*/ 	.word	0xfffffffd
	.align		4
        /*0018*/ 	.word	0x00000000
	.align		4
        /*001c*/ 	.word	0xfffffffc


//--------------------- .nv.constant2._Z13assign_labelsPfS_S_PiS0_iii --------------------------
	.section	.nv.constant2._Z13assign_labelsPfS_S_PiS0_iii,"a",@progbits
	.sectionflags	@""
	.align	4
.nv.constant2._Z13assign_labelsPfS_S_PiS0_iii:
        /*0000*/ 	.byte	0x00, 0x20, 0x00, 0x00, 0xf0, 0x1c, 0x00, 0x00, 0x60, 0x29, 0x00, 0x00, 0x60, 0x26, 0x00, 0x00
        /*0010*/ 	.byte	0x40, 0x23, 0x00, 0x00, 0x60, 0x29, 0x00, 0x00


//--------------------- .text._Z13assign_labelsPfS_S_PiS0_iii --------------------------
	.section	.text._Z13assign_labelsPfS_S_PiS0_iii,"ax",@progbits
	.align	128
        .global         _Z13assign_labelsPfS_S_PiS0_iii
        .type           _Z13assign_labelsPfS_S_PiS0_iii,@function
        .size           _Z13assign_labelsPfS_S_PiS0_iii,(.L_x_67 - _Z13assign_labelsPfS_S_PiS0_iii)
        .other          _Z13assign_labelsPfS_S_PiS0_iii,@"STO_CUDA_ENTRY STV_DEFAULT"
_Z13assign_labelsPfS_S_PiS0_iii:
.text._Z13assign_labelsPfS_S_PiS0_iii:
[----:B------:R-:W-:Y:S01]  /*0000*/  LDC R1, c[0x0][0x37c] ;  /* 0x0000df00ff017b82 */ /* 0x000fe20000000800 */
[----:B------:R-:W1:Y:S01]  /*0010*/  S2R R6, SR_TID.X ;  /* 0x0000000000067919 */ /* 0x000e620000002100 */
[----:B------:R-:W2:Y:S01]  /*0020*/  LDCU.64 UR10, c[0x0][0x358] ;  /* 0x00006b00ff0a77ac */ /* 0x000ea20008000a00 */
[----:B------:R-:W-:Y:S01]  /*0030*/  BSSY.RECONVERGENT B0, `(.L_x_0) ;  /* 0x0000058000007945 */ /* 0x000fe20003800200 */
[----:B-1----:R-:W-:-:S13]  /*0040*/  ISETP.GT.U32.AND P0, PT, R6, 0x1f, PT ;  /* 0x0000001f0600780c */ /* 0x002fda0003f04070 */
[----:B--2---:R-:W-:Y:S05]  /*0050*/  @P0 BRA `(.L_x_1) ;  /* 0x0000000400540947 */ /* 0x004fea0003800000 */
[----:B------:R-:W1:Y:S02]  /*0060*/  LDC.64 R4, c[0x0][0x380] ;  /* 0x0000e000ff047b82 */ /* 0x000e640000000a00 */
[----:B-1----:R-:W-:-:S05]  /*0070*/  IMAD.WIDE.U32 R4, R6, 0x4, R4 ;  /* 0x0000000406047825 */ /* 0x002fca00078e0004 */
[----:B------:R-:W2:Y:S04]  /*0080*/  LDG.E R0, desc[UR10][R4.64] ;  /* 0x0000000a04007981 */ /* 0x000ea8000c1e1900 */
[----:B------:R-:W2:Y:S04]  /*0090*/  LDG.E R3, desc[UR10][R4.64+0x80] ;  /* 0x0000800a04037981 */ /* 0x000ea8000c1e1900 */
[----:B------:R-:W3:Y:S04]  /*00a0*/  LDG.E R8, desc[UR10][R4.64+0x200] ;  /* 0x0002000a04087981 */ /* 0x000ee8000c1e1900 */
[----:B------:R-:W3:Y:S04]  /*00b0*/  LDG.E R9, desc[UR10][R4.64+0x280] ;  /* 0x0002800a04097981 */ /* 0x000ee8000c1e1900 */
[----:B------:R-:W4:Y:S04]  /*00c0*/  LDG.E R13, desc[UR10][R4.64+0x380] ;  /* 0x0003800a040d7981 */ /* 0x000f28000c1e1900 */
[----:B------:R-:W5:Y:S04]  /*00d0*/  LDG.E R12, desc[UR10][R4.64+0x300] ;  /* 0x0003000a040c7981 */ /* 0x000f68000c1e1900 */
[----:B------:R-:W5:Y:S04]  /*00e0*/  LDG.E R2, desc[UR10][R4.64+0x100] ;  /* 0x0001000a04027981 */ /* 0x000f68000c1e1900 */
[----:B------:R-:W5:Y:S04]  /*00f0*/  LDG.E R7, desc[UR10][R4.64+0x180] ;  /* 0x0001800a04077981 */ /* 0x000f68000c1e1900 */
[----:B------:R-:W5:Y:S04]  /*0100*/  LDG.E R14, desc[UR10][R4.64+0x400] ;  /* 0x0004000a040e7981 */ /* 0x000f68000c1e1900 */
[----:B------:R-:W5:Y:S01]  /*0110*/  LDG.E R27, desc[UR10][R4.64+0x480] ;  /* 0x0004800a041b7981 */ /* 0x000f62000c1e1900 */
[----:B------:R-:W1:Y:S01]  /*0120*/  S2UR UR5, SR_CgaCtaId ;  /* 0x00000000000579c3 */ /* 0x000e620000008800 */
[----:B------:R-:W-:-:S02]  /*0130*/  UMOV UR4, 0x400 ;  /* 0x0000040000047882 */ /* 0x000fc40000000000 */
[----:B------:R-:W5:Y:S04]  /*0140*/  LDG.E R15, desc[UR10][R4.64+0xd80] ;  /* 0x000d800a040f7981 */ /* 0x000f68000c1e1900 */
[----:B------:R-:W5:Y:S04]  /*0150*/  LDG.E R20, desc[UR10][R4.64+0xa80] ;  /* 0x000a800a04147981 */ /* 0x000f68000c1e1900 */
[----:B------:R-:W5:Y:S04]  /*0160*/  LDG.E R19, desc[UR10][R4.64+0xb80] ;  /* 0x000b800a04137981 */ /* 0x000f68000c1e1900 */
[----:B------:R-:W5:Y:S04]  /*0170*/  LDG.E R25, desc[UR10][R4.64+0x600] ;  /* 0x0006000a04197981 */ /* 0x000f68000c1e1900 */
[----:B------:R-:W5:Y:S04]  /*0180*/  LDG.E R26, desc[UR10][R4.64+0x680] ;  /* 0x0006800a041a7981 */ /* 0x000f68000c1e1900 */
[----:B------:R-:W5:Y:S01]  /*0190*/  LDG.E R24, desc[UR10][R4.64+0x780] ;  /* 0x0007800a04187981 */ /* 0x000f62000c1e1900 */
[----:B-1----:R-:W-:-:S03]  /*01a0*/  ULEA UR4, UR5, UR4, 0x18 ;  /* 0x0000000405047291 */ /* 0x002fc6000f8ec0ff */
[----:B------:R-:W5:Y:S04]  /*01b0*/  LDG.E R21, desc[UR10][R4.64+0x700] ;  /* 0x0007000a04157981 */ /* 0x000f68000c1e1900 */
[----:B------:R-:W5:Y:S04]  /*01c0*/  LDG.E R22, desc[UR10][R4.64+0x800] ;  /* 0x0008000a04167981 */ /* 0x000f68000c1e1900 */
[----:B------:R-:W5:Y:S04]  /*01d0*/  LDG.E R18, desc[UR10][R4.64+0x900] ;  /* 0x0009000a04127981 */ /* 0x000f68000c1e1900 */
[----:B------:R-:W5:Y:S01]  /*01e0*/  LDG.E R23, desc[UR10][R4.64+0xf80] ;  /* 0x000f800a04177981 */ /* 0x000f62000c1e1900 */
[----:B--2---:R-:W-:-:S03]  /*01f0*/  F2FP.F16.F32.PACK_AB R10, R3, R0 ;  /* 0x00000000030a723e */ /* 0x004fc600000000ff */
[----:B------:R-:W2:Y:S01]  /*0200*/  LDG.E R3, desc[UR10][R4.64+0x500] ;  /* 0x0005000a04037981 */ /* 0x000ea2000c1e1900 */
[----:B---3--:R-:W-:Y:S02]  /*0210*/  F2FP.F16.F32.PACK_AB R0, R9, R8 ;  /* 0x000000080900723e */ /* 0x008fe400000000ff */
[----:B----4-:R-:W-:Y:S01]  /*0220*/  F2FP.F16.F32.PACK_AB R13, RZ, R13 ;  /* 0x0000000dff0d723e */ /* 0x010fe200000000ff */
[----:B------:R-:W3:Y:S01]  /*0230*/  LDG.E R9, desc[UR10][R4.64+0xe00] ;  /* 0x000e000a04097981 */ /* 0x000ee2000c1e1900 */
[----:B-----5:R-:W-:Y:S02]  /*0240*/  F2FP.F16.F32.PACK_AB R12, RZ, R12 ;  /* 0x0000000cff0c723e */ /* 0x020fe400000000ff */
[----:B------:R-:W-:Y:S02]  /*0250*/  LEA R8, R6, UR4, 0x6 ;  /* 0x0000000406087c11 */ /* 0x000fe4000f8e30ff */
[----:B------:R-:W-:Y:S02]  /*0260*/  F2FP.F16.F32.PACK_AB R11, RZ, R2 ;  /* 0x00000002ff0b723e */ /* 0x000fe400000000ff */
[----:B------:R-:W-:Y:S01]  /*0270*/  PRMT R16, R0, 0x7610, R0 ;  /* 0x0000761000107816 */ /* 0x000fe20000000000 */
[----:B------:R-:W4:Y:S01]  /*0280*/  LDG.E R2, desc[UR10][R4.64+0x580] ;  /* 0x0005800a04027981 */ /* 0x000f22000c1e1900 */
[----:B------:R-:W-:-:S02]  /*0290*/  F2FP.F16.F32.PACK_AB R7, RZ, R7 ;  /* 0x00000007ff07723e */ /* 0x000fc400000000ff */
[----:B------:R-:W-:Y:S01]  /*02a0*/  PRMT R17, R12, 0x5410, R13 ;  /* 0x000054100c117816 */ /* 0x000fe2000000000d */
[----:B------:R-:W5:Y:S01]  /*02b0*/  LDG.E R0, desc[UR10][R4.64+0x980] ;  /* 0x0009800a04007981 */ /* 0x000f62000c1e1900 */
[----:B------:R-:W-:-:S03]  /*02c0*/  PRMT R11, R11, 0x5410, R7 ;  /* 0x000054100b0b7816 */ /* 0x000fc60000000007 */
[----:B------:R1:W-:Y:S01]  /*02d0*/  STS.64 [R8+0x8], R16 ;  /* 0x0000081008007388 */ /* 0x0003e20000000a00 */
[----:B------:R-:W-:-:S03]  /*02e0*/  F2FP.F16.F32.PACK_AB R27, R27, R14 ;  /* 0x0000000e1b1b723e */ /* 0x000fc600000000ff */
[----:B------:R-:W3:Y:S04]  /*02f0*/  LDG.E R13, desc[UR10][R4.64+0xc00] ;  /* 0x000c000a040d7981 */ /* 0x000ee8000c1e1900 */
[----:B------:R1:W-:Y:S04]  /*0300*/  STS.64 [R8], R10 ;  /* 0x0000000a08007388 */ /* 0x0003e80000000a00 */
[----:B------:R-:W3:Y:S04]  /*0310*/  LDG.E R14, desc[UR10][R4.64+0xb00] ;  /* 0x000b000a040e7981 */ /* 0x000ee8000c1e1900 */
[----:B-1----:R-:W3:Y:S04]  /*0320*/  LDG.E R16, desc[UR10][R4.64+0xc80] ;  /* 0x000c800a04107981 */ /* 0x002ee8000c1e1900 */
[----:B------:R-:W3:Y:S04]  /*0330*/  LDG.E R17, desc[UR10][R4.64+0xa00] ;  /* 0x000a000a04117981 */ /* 0x000ee8000c1e1900 */
[----:B------:R-:W3:Y:S04]  /*0340*/  LDG.E R10, desc[UR10][R4.64+0xd00] ;  /* 0x000d000a040a7981 */ /* 0x000ee8000c1e1900 */
[----:B------:R-:W3:Y:S04]  /*0350*/  LDG.E R12, desc[UR10][R4.64+0xe80] ;  /* 0x000e800a040c7981 */ /* 0x000ee8000c1e1900 */
[----:B------:R-:W3:Y:S04]  /*0360*/  LDG.E R7, desc[UR10][R4.64+0x880] ;  /* 0x0008800a04077981 */ /* 0x000ee8000c1e1900 */
[----:B------:R1:W3:Y:S01]  /*0370*/  LDG.E R11, desc[UR10][R4.64+0xf00] ;  /* 0x000f000a040b7981 */ /* 0x0002e2000c1e1900 */
[----:B------:R-:W-:-:S02]  /*0380*/  F2FP.F16.F32.PACK_AB R19, RZ, R19 ;  /* 0x00000013ff13723e */ /* 0x000fc400000000ff */
[----:B------:R-:W-:Y:S02]  /*0390*/  F2FP.F16.F32.PACK_AB R25, R26, R25 ;  /* 0x000000191a19723e */ /* 0x000fe400000000ff */
[----:B------:R-:W-:Y:S02]  /*03a0*/  F2FP.F16.F32.PACK_AB R24, RZ, R24 ;  /* 0x00000018ff18723e */ /* 0x000fe400000000ff */
[----:B------:R-:W-:Y:S02]  /*03b0*/  F2FP.F16.F32.PACK_AB R18, RZ, R18 ;  /* 0x00000012ff12723e */ /* 0x000fe400000000ff */
[----:B------:R-:W-:Y:S02]  /*03c0*/  F2FP.F16.F32.PACK_AB R23, RZ, R23 ;  /* 0x00000017ff17723e */ /* 0x000fe400000000ff */
[----:B-1----:R-:W-:Y:S02]  /*03d0*/  PRMT R4, R25, 0x7610, R25 ;  /* 0x0000761019047816 */ /* 0x002fe40000000019 */
[----:B--2---:R-:W-:-:S02]  /*03e0*/  F2FP.F16.F32.PACK_AB R3, RZ, R3 ;  /* 0x00000003ff03723e */ /* 0x004fc400000000ff */
[----:B----4-:R-:W-:Y:S02]  /*03f0*/  F2FP.F16.F32.PACK_AB R5, RZ, R2 ;  /* 0x00000002ff05723e */ /* 0x010fe400000000ff */
[----:B------:R-:W-:Y:S02]  /*0400*/  PRMT R2, R27, 0x7610, R27 ;  /* 0x000076101b027816 */ /* 0x000fe4000000001b */
[----:B------:R-:W-:Y:S02]  /*0410*/  PRMT R3, R3, 0x5410, R5 ;  /* 0x0000541003037816 */ /* 0x000fe40000000005 */
[----:B------:R-:W-:Y:S02]  /*0420*/  F2FP.F16.F32.PACK_AB R5, RZ, R21 ;  /* 0x00000015ff05723e */ /* 0x000fe400000000ff */
[----:B-----5:R-:W-:Y:S01]  /*0430*/  F2FP.F16.F32.PACK_AB R0, RZ, R0 ;  /* 0x00000000ff00723e */ /* 0x020fe200000000ff */
[----:B------:R1:W-:Y:S01]  /*0440*/  STS.64 [R8+0x10], R2 ;  /* 0x0000100208007388 */ /* 0x0003e20000000a00 */
[----:B------:R-:W-:-:S02]  /*0450*/  PRMT R5, R5, 0x5410, R24 ;  /* 0x0000541005057816 */ /* 0x000fc40000000018 */
[----:B---3--:R-:W-:Y:S02]  /*0460*/  F2FP.F16.F32.PACK_AB R14, RZ, R14 ;  /* 0x0000000eff0e723e */ /* 0x008fe400000000ff */
[----:B------:R-:W-:Y:S02]  /*0470*/  F2FP.F16.F32.PACK_AB R13, R16, R13 ;  /* 0x0000000d100d723e */ /* 0x000fe400000000ff */
[----:B------:R-:W-:Y:S02]  /*0480*/  F2FP.F16.F32.PACK_AB R16, RZ, R15 ;  /* 0x0000000fff10723e */ /* 0x000fe400000000ff */
[----:B------:R-:W-:Y:S02]  /*0490*/  F2FP.F16.F32.PACK_AB R17, R20, R17 ;  /* 0x000000111411723e */ /* 0x000fe400000000ff */
[----:B------:R-:W-:Y:S02]  /*04a0*/  F2FP.F16.F32.PACK_AB R15, RZ, R10 ;  /* 0x0000000aff0f723e */ /* 0x000fe400000000ff */
[----:B------:R-:W-:-:S02]  /*04b0*/  F2FP.F16.F32.PACK_AB R9, R12, R9 ;  /* 0x000000090c09723e */ /* 0x000fc400000000ff */
[----:B------:R-:W-:Y:S02]  /*04c0*/  F2FP.F16.F32.PACK_AB R7, R7, R22 ;  /* 0x000000160707723e */ /* 0x000fe400000000ff */
[----:B------:R-:W-:Y:S02]  /*04d0*/  F2FP.F16.F32.PACK_AB R12, RZ, R11 ;  /* 0x0000000bff0c723e */ /* 0x000fe400000000ff */
[----:B------:R-:W-:Y:S02]  /*04e0*/  PRMT R10, R17, 0x7610, R17 ;  /* 0x00007610110a7816 */ /* 0x000fe40000000011 */
[----:B------:R-:W-:Y:S02]  /*04f0*/  PRMT R11, R14, 0x5410, R19 ;  /* 0x000054100e0b7816 */ /* 0x000fe40000000013 */
[----:B------:R-:W-:Y:S02]  /*0500*/  PRMT R15, R15, 0x5410, R16 ;  /* 0x000054100f0f7816 */ /* 0x000fe40000000010 */
[----:B-1----:R-:W-:-:S02]  /*0510*/  PRMT R2, R7, 0x7610, R7 ;  /* 0x0000761007027816 */ /* 0x002fc40000000007 */
[----:B------:R-:W-:Y:S02]  /*0520*/  PRMT R3, R18, 0x5410, R0 ;  /* 0x0000541012037816 */ /* 0x000fe40000000000 */
[----:B------:R-:W-:Y:S02]  /*0530*/  PRMT R14, R13, 0x7610, R13 ;  /* 0x000076100d0e7816 */ /* 0x000fe4000000000d */
[----:B------:R-:W-:Y:S02]  /*0540*/  PRMT R16, R9, 0x7610, R9 ;  /* 0x0000761009107816 */ /* 0x000fe40000000009 */
[----:B------:R-:W-:Y:S01]  /*0550*/  PRMT R17, R12, 0x5410, R23 ;  /* 0x000054100c117816 */ /* 0x000fe20000000017 */
[----:B------:R1:W-:Y:S04]  /*0560*/  STS.64 [R8+0x18], R4 ;  /* 0x0000180408007388 */ /* 0x0003e80000000a00 */
[----:B------:R1:W-:Y:S04]  /*0570*/  STS.64 [R8+0x20], R2 ;  /* 0x0000200208007388 */ /* 0x0003e80000000a00 */
[----:B------:R1:W-:Y:S04]  /*0580*/  STS.64 [R8+0x28], R10 ;  /* 0x0000280a08007388 */ /* 0x0003e80000000a00 */
[----:B------:R1:W-:Y:S04]  /*0590*/  STS.64 [R8+0x30], R14 ;  /* 0x0000300e08007388 */ /* 0x0003e80000000a00 */
[----:B------:R1:W-:Y:S02]  /*05a0*/  STS.64 [R8+0x38], R16 ;  /* 0x0000381008007388 */ /* 0x0003e40000000a00 */
.L_x_1:
[----:B------:R-:W-:Y:S05]  /*05b0*/  BSYNC.RECONVERGENT B0 ;  /* 0x0000000000007941 */ /* 0x000fea0003800200 */
.L_x_0:
[----:B------:R-:W2:Y:S08]  /*05c0*/  S2UR UR7, SR_CgaCtaId ;  /* 0x00000000000779c3 */ /* 0x000eb00000008800 */
[----:B------:R-:W-:Y:S01]  /*05d0*/  BAR.SYNC.DEFER_BLOCKING 0x0 ;  /* 0x0000000000007b1d */ /* 0x000fe20000010000 */
[C---:B------:R-:W-:Y:S01]  /*05e0*/  IMAD.SHL.U32 R7, R6.reuse, 0x2, RZ ;  /* 0x0000000206077824 */ /* 0x040fe200078e00ff */
[----:B-1----:R-:W-:Y:S01]  /*05f0*/  SHF.R.U32.HI R2, RZ, 0x5, R6 ;  /* 0x00000005ff027819 */ /* 0x002fe20000011606 */
[----:B------:R-:W-:-:S03]  /*0600*/  IMAD.SHL.U32 R10, R6, 0x4, RZ ;  /* 0x00000004060a7824 */ /* 0x000fc600078e00ff */
[----:B------:R-:W-:Y:S01]  /*0610*/  UMOV UR5, 0x400 ;  /* 0x0000040000057882 */ /* 0x000fe20000000000 */
[----:B------:R-:W-:Y:S01]  /*0620*/  LOP3.LUT R7, R7, 0x3e, RZ, 0xc0, !PT ;  /* 0x0000003e07077812 */ /* 0x000fe200078ec0ff */
[----:B------:R-:W1:Y:S01]  /*0630*/  S2UR UR6, SR_CTAID.X ;  /* 0x00000000000679c3 */ /* 0x000e620000002500 */
[----:B------:R-:W3:Y:S01]  /*0640*/  LDCU.64 UR14, c[0x0][0x388] ;  /* 0x00007100ff0e77ac */ /* 0x000ee20008000a00 */
[----:B------:R-:W4:Y:S01]  /*0650*/  LDCU.64 UR12, c[0x0][0x3a0] ;  /* 0x00007400ff0c77ac */ /* 0x000f220008000a00 */
[----:B--2---:R-:W-:-:S09]  /*0660*/  ULEA UR4, UR7, UR5, 0x18 ;  /* 0x0000000507047291 */ /* 0x004fd2000f8ec0ff */
[----:B------:R-:W2:Y:S01]  /*0670*/  LDS.U16 R0, [R7+UR4] ;  /* 0x0000000407007984 */ /* 0x000ea20008000400 */
[----:B-1----:R-:W-:-:S03]  /*0680*/  UIMAD.WIDE.U32 UR8, UR6, 0x4000, URZ ;  /* 0x00004000060878a5 */ /* 0x002fc6000f8e00ff */
[----:B------:R-:W1:Y:S04]  /*0690*/  LDS.U16 R9, [R7+UR4+0x40] ;  /* 0x0000400407097984 */ /* 0x000e680008000400 */
[----:B------:R-:W5:Y:S04]  /*06a0*/  LDS.U16 R11, [R7+UR4+0x80] ;  /* 0x00008004070b7984 */ /* 0x000f680008000400 */
[----:B------:R-:W3:Y:S04]  /*06b0*/  LDS.U16 R13, [R7+UR4+0xc0] ;  /* 0x0000c004070d7984 */ /* 0x000ee80008000400 */
[----:B------:R-:W4:Y:S04]  /*06c0*/  LDS.U16 R15, [R7+UR4+0x100] ;  /* 0x00010004070f7984 */ /* 0x000f280008000400 */
[----:B------:R-:W4:Y:S04]  /*06d0*/  LDS.U16 R17, [R7+UR4+0x140] ;  /* 0x0001400407117984 */ /* 0x000f280008000400 */
[----:B------:R-:W4:Y:S04]  /*06e0*/  LDS.U16 R19, [R7+UR4+0x180] ;  /* 0x0001800407137984 */ /* 0x000f280008000400 */
[----:B------:R-:W4:Y:S04]  /*06f0*/  LDS.U16 R21, [R7+UR4+0x1c0] ;  /* 0x0001c00407157984 */ /* 0x000f280008000400 */
[----:B------:R-:W4:Y:S04]  /*0700*/  LDS.U16 R23, [R7+UR4+0x200] ;  /* 0x0002000407177984 */ /* 0x000f280008000400 */
[----:B------:R-:W4:Y:S01]  /*0710*/  LDS.U16 R5, [R7+UR4+0x240] ;  /* 0x0002400407057984 */ /* 0x000f220008000400 */
[----:B--2---:R-:W-:-:S03]  /*0720*/  HFMA2 R0, R0.H0_H0, R0.H0_H0, RZ.H0_H0 ;  /* 0x2000000000007231 */ /* 0x004fc600000408ff */
[----:B------:R-:W2:Y:S01]  /*0730*/  LDS.U16 R3, [R7+UR4+0x280] ;  /* 0x0002800407037984 */ /* 0x000ea20008000400 */
[----:B-1----:R-:W-:-:S03]  /*0740*/  HFMA2 R0, R9.H0_H0, R9.H0_H0, R0.H0_H0 ;  /* 0x2000000909007231 */ /* 0x002fc60000040800 */
[----:B------:R-:W1:Y:S01]  /*0750*/  LDS.U16 R9, [R7+UR4+0x2c0] ;  /* 0x0002c00407097984 */ /* 0x000e620008000400 */
[----:B-----5:R-:W-:-:S03]  /*0760*/  HFMA2 R0, R11.H0_H0, R11.H0_H0, R0.H0_H0 ;  /* 0x2000000b0b007231 */ /* 0x020fc60000040800 */
[----:B------:R-:W5:Y:S01]  /*0770*/  LDS.U16 R11, [R7+UR4+0x300] ;  /* 0x00030004070b7984 */ /* 0x000f620008000400 */
[----:B---3--:R-:W-:-:S03]  /*0780*/  HFMA2 R0, R13.H0_H0, R13.H0_H0, R0.H0_H0 ;  /* 0x2000000d0d007231 */ /* 0x008fc60000040800 */
[----:B------:R-:W3:Y:S01]  /*0790*/  LDS.U16 R13, [R7+UR4+0x340] ;  /* 0x00034004070d7984 */ /* 0x000ee20008000400 */
[----:B----4-:R-:W-:-:S03]  /*07a0*/  HFMA2 R0, R15.H0_H0, R15.H0_H0, R0.H0_H0 ;  /* 0x2000000f0f007231 */ /* 0x010fc60000040800 */
[----:B------:R-:W4:Y:S01]  /*07b0*/  LDS.U16 R15, [R7+UR4+0x380] ;  /* 0x00038004070f7984 */ /* 0x000f220008000400 */
[----:B------:R-:W-:-:S03]  /*07c0*/  HFMA2 R0, R17.H0_H0, R17.H0_H0, R0.H0_H0 ;  /* 0x2000001111007231 */ /* 0x000fc60000040800 */
        /* <DEDUP_REMOVED lines=9> */
[----:B--2---:R-:W-:-:S03]  /*0860*/  HFMA2 R0, R3.H0_H0, R3.H0_H0, R0.H0_H0 ;  /* 0x2000000303007231 */ /* 0x004fc60000040800 */
        /* <DEDUP_REMOVED lines=20> */
[----:B------:R-:W-:Y:S01]  /*09b0*/  LDS.U16 R3, [R7+UR4+0x7c0] ;  /* 0x0007c00407037984 */ /* 0x000fe20008000400 */
[----:B-1----:R-:W-:Y:S02]  /*09c0*/  HFMA2 R0, R9.H0_H0, R9.H0_H0, R0.H0_H0 ;  /* 0x2000000909007231 */ /* 0x002fe40000040800 */
[----:B------:R-:W-:-:S04]  /*09d0*/  IMAD.WIDE.U32 R8, R6, 0x4, RZ ;  /* 0x0000000406087825 */ /* 0x000fc800078e00ff */
[----:B-----5:R-:W-:Y:S02]  /*09e0*/  HFMA2 R0, R11.H0_H0, R11.H0_H0, R0.H0_H0 ;  /* 0x2000000b0b007231 */ /* 0x020fe40000040800 */
[----:B------:R1:W2:Y:S01]  /*09f0*/  LDS.U16 R11, [R7+UR4+0x780] ;  /* 0x00078004070b7984 */ /* 0x0002a20008000400 */
[----:B------:R-:W-:Y:S01]  /*0a00*/  UIADD3 UR4, UPT, UPT, UR5, 0x2000, URZ ;  /* 0x0000200005047890 */ /* 0x000fe2000fffe0ff */
[----:B---3--:R-:W-:Y:S01]  /*0a10*/  HFMA2 R0, R13.H0_H0, R13.H0_H0, R0.H0_H0 ;  /* 0x2000000d0d007231 */ /* 0x008fe20000040800 */
[----:B------:R-:W-:Y:S01]  /*0a20*/  UIADD3 UR5, UPT, UPT, UR5, 0x800, URZ ;  /* 0x0000080005057890 */ /* 0x000fe2000fffe0ff */
[----:B------:R-:W-:Y:S01]  /*0a30*/  LOP3.LUT R13, R10, 0x7c, RZ, 0xc0, !PT ;  /* 0x0000007c0a0d7812 */ /* 0x000fe200078ec0ff */
[----:B------:R-:W-:Y:S01]  /*0a40*/  ULEA UR4, UR7, UR4, 0x18 ;  /* 0x0000000407047291 */ /* 0x000fe2000f8ec0ff */
[----:B----4-:R-:W-:Y:S01]  /*0a50*/  HFMA2 R0, R15.H0_H0, R15.H0_H0, R0.H0_H0 ;  /* 0x2000000f0f007231 */ /* 0x010fe20000040800 */
[----:B------:R-:W-:Y:S01]  /*0a60*/  ULEA UR5, UR7, UR5, 0x18 ;  /* 0x0000000507057291 */ /* 0x000fe2000f8ec0ff */
[----:B------:R-:W-:Y:S01]  /*0a70*/  LOP3.LUT R10, R8, UR8, RZ, 0xfc, !PT ;  /* 0x00000008080a7c12 */ /* 0x000fe2000f8efcff */
[----:B------:R-:W-:Y:S01]  /*0a80*/  UIMAD.WIDE.U32 UR6, UR6, 0x80000, URZ ;  /* 0x00080000060678a5 */ /* 0x000fe2000f8e00ff */
[----:B------:R-:W-:Y:S01]  /*0a90*/  HFMA2 R0, R17.H0_H0, R17.H0_H0, R0.H0_H0 ;  /* 0x2000001111007231 */ /* 0x000fe20000040800 */
[----:B------:R-:W-:Y:S01]  /*0aa0*/  LEA R18, R2, UR4, 0x7 ;  /* 0x0000000402127c11 */ /* 0x000fe2000f8e38ff */
[----:B------:R-:W-:Y:S01]  /*0ab0*/  UMOV UR4, URZ ;  /* 0x000000ff00047c82 */ /* 0x000fe20008000000 */
[----:B------:R-:W-:Y:S01]  /*0ac0*/  LOP3.LUT R12, R9, UR9, RZ, 0xfc, !PT ;  /* 0x00000009090c7c12 */ /* 0x000fe2000f8efcff */
[----:B------:R-:W-:-:S02]  /*0ad0*/  HFMA2 R0, R19.H0_H0, R19.H0_H0, R0.H0_H0 ;  /* 0x2000001313007231 */ /* 0x000fc40000040800 */
[----:B------:R-:W-:Y:S02]  /*0ae0*/  IMAD.IADD R18, R18, 0x1, R13 ;  /* 0x0000000112127824 */ /* 0x000fe400078e020d */
[----:B------:R-:W-:-:S04]  /*0af0*/  HFMA2 R0, R21.H0_H0, R21.H0_H0, R0.H0_H0 ;  /* 0x2000001515007231 */ /* 0x000fc80000040800 */
[----:B------:R-:W-:Y:S02]  /*0b00*/  HFMA2 R0, R23.H0_H0, R23.H0_H0, R0.H0_H0 ;  /* 0x2000001717007231 */ /* 0x000fe40000040800 */
[----:B------:R-:W3:Y:S02]  /*0b10*/  LDC.64 R22, c[0x0][0x388] ;  /* 0x0000e200ff167b82 */ /* 0x000ee40000000a00 */
[----:B------:R-:W-:Y:S01]  /*0b20*/  HFMA2 R4, R5.H0_H0, R5.H0_H0, R0.H0_H0 ;  /* 0x2000000505047231 */ /* 0x000fe20000040800 */
[----:B------:R-:W-:Y:S02]  /*0b30*/  IADD3 R5, P0, PT, R8, UR14, RZ ;  /* 0x0000000e08057c10 */ /* 0x000fe4000ff1e0ff */
[----:B------:R-:W-:Y:S01]  /*0b40*/  LEA R8, R2, UR5, 0x6 ;  /* 0x0000000502087c11 */ /* 0x000fe2000f8e30ff */
[----:B------:R-:W-:Y:S01]  /*0b50*/  UMOV UR5, URZ ;  /* 0x000000ff00057c82 */ /* 0x000fe20008000000 */
[----:B------:R-:W-:Y:S02]  /*0b60*/  IADD3.X R0, PT, PT, R9, UR15, RZ, P0, !PT ;  /* 0x0000000f09007c10 */ /* 0x000fe400087fe4ff */
[----:B------:R-:W-:Y:S01]  /*0b70*/  IADD3 R2, P0, PT, R10, UR12, RZ ;  /* 0x0000000c0a027c10 */ /* 0x000fe2000ff1e0ff */
[----:B-1----:R-:W-:-:S02]  /*0b80*/  IMAD.IADD R7, R7, 0x1, R8 ;  /* 0x0000000107077824 */ /* 0x002fc400078e0208 */
[----:B--2---:R-:W-:-:S04]  /*0b90*/  HFMA2 R4, R11.H0_H0, R11.H0_H0, R4.H0_H0 ;  /* 0x2000000b0b047231 */ /* 0x004fc80000040804 */
[----:B------:R-:W-:Y:S01]  /*0ba0*/  HFMA2 R3, R3.H0_H0, R3.H0_H0, R4.H0_H0 ;  /* 0x2000000303037231 */ /* 0x000fe20000040804 */
[----:B------:R-:W-:Y:S01]  /*0bb0*/  IADD3.X R4, PT, PT, R12, UR13, RZ, P0, !PT ;  /* 0x0000000d0c047c10 */ /* 0x000fe200087fe4ff */
[----:B---3--:R-:W-:-:S07]  /*0bc0*/  IMAD.WIDE.U32 R22, R6, 0x10, R22 ;  /* 0x0000001006167825 */ /* 0x008fce00078e0016 */
.L_x_10:
[----:B------:R-:W-:-:S04]  /*0bd0*/  UISETP.NE.U32.AND UP0, UPT, UR4, URZ, UPT ;  /* 0x000000ff0400728c */ /* 0x000fc8000bf05070 */
[----:B------:R-:W-:-:S09]  /*0be0*/  UISETP.NE.AND.EX UP0, UPT, UR5, URZ, UPT, UP0 ;  /* 0x000000ff0500728c */ /* 0x000fd2000bf05300 */
[----:B-1234-:R-:W-:Y:S05]  /*0bf0*/  BRA.U UP0, `(.L_x_2) ;  /* 0x0000000100a47547 */ /* 0x01efea000b800000 */
[----:B------:R-:W-:-:S04]  /*0c00*/  IADD3 R16, P0, PT, R22, UR6, RZ ;  /* 0x0000000616107c10 */ /* 0x000fc8000ff1e0ff */
[----:B------:R-:W-:-:S05]  /*0c10*/  IADD3.X R17, PT, PT, R23, UR7, RZ, P0, !PT ;  /* 0x0000000717117c10 */ /* 0x000fca00087fe4ff */
[----:B------:R-:W2:Y:S04]  /*0c20*/  LDG.E.128 R8, desc[UR10][R16.64] ;  /* 0x0000000a10087981 */ /* 0x000ea8000c1e1d00 */
[----:B------:R-:W3:Y:S01]  /*0c30*/  LDG.E.128 R12, desc[UR10][R16.64+0x800] ;  /* 0x0008000a100c7981 */ /* 0x000ee2000c1e1d00 */
[----:B--2---:R-:W-:Y:S02]  /*0c40*/  F2FP.F16.F32.PACK_AB R10, R11, R10 ;  /* 0x0000000a0b0a723e */ /* 0x004fe400000000ff */
[----:B------:R-:W-:Y:S02]  /*0c50*/  F2FP.F16.F32.PACK_AB R8, R9, R8 ;  /* 0x000000080908723e */ /* 0x000fe400000000ff */
[----:B---3--:R-:W-:Y:S02]  /*0c60*/  F2FP.F16.F32.PACK_AB R12, R13, R12 ;  /* 0x0000000c0d0c723e */ /* 0x008fe400000000ff */
[----:B------:R-:W-:-:S02]  /*0c70*/  PRMT R13, R10, 0x7610, R13 ;  /* 0x000076100a0d7816 */ /* 0x000fc4000000000d */
[----:B------:R-:W-:Y:S01]  /*0c80*/  PRMT R19, R10, 0x7632, R19 ;  /* 0x000076320a137816 */ /* 0x000fe20000000013 */
[----:B------:R-:W-:Y:S01]  /*0c90*/  STS.U16 [R7+0x100], R12 ;  /* 0x0001000c07007388 */ /* 0x000fe20000000400 */
[----:B------:R-:W-:Y:S02]  /*0ca0*/  IADD3 R10, P0, PT, R5, UR6, RZ ;  /* 0x00000006050a7c10 */ /* 0x000fe4000ff1e0ff */
[C---:B------:R-:W-:Y:S01]  /*0cb0*/  PRMT R9, R8.reuse, 0x7610, R9 ;  /* 0x0000761008097816 */ /* 0x040fe20000000009 */
[----:B------:R-:W-:Y:S01]  /*0cc0*/  STS.U16 [R7+0x4], R13 ;  /* 0x0000040d07007388 */ /* 0x000fe20000000400 */
[----:B------:R-:W-:Y:S02]  /*0cd0*/  PRMT R17, R8, 0x7632, R17 ;  /* 0x0000763208117816 */ /* 0x000fe40000000011 */
[----:B------:R-:W-:Y:S01]  /*0ce0*/  F2FP.F16.F32.PACK_AB R14, R15, R14 ;  /* 0x0000000e0f0e723e */ /* 0x000fe200000000ff */
[----:B------:R1:W-:Y:S01]  /*0cf0*/  STS.U16 [R7], R9 ;  /* 0x0000000907007388 */ /* 0x0003e20000000400 */
[----:B------:R-:W-:-:S02]  /*0d00*/  IADD3 R8, P1, PT, R10, 0x1000, RZ ;  /* 0x000010000a087810 */ /* 0x000fc40007f3e0ff */
[----:B------:R-:W-:Y:S01]  /*0d10*/  IADD3.X R11, PT, PT, R0, UR7, RZ, P0, !PT ;  /* 0x00000007000b7c10 */ /* 0x000fe200087fe4ff */
[----:B------:R2:W-:Y:S01]  /*0d20*/  STS.U16 [R7+0x2], R17 ;  /* 0x0000021107007388 */ /* 0x0005e20000000400 */
[----:B------:R-:W-:Y:S02]  /*0d30*/  IADD3 R10, P2, PT, R10, 0x2000, RZ ;  /* 0x000020000a0a7810 */ /* 0x000fe40007f5e0ff */
[----:B------:R-:W-:Y:S01]  /*0d40*/  PRMT R15, R12, 0x7632, R15 ;  /* 0x000076320c0f7816 */ /* 0x000fe2000000000f */
[----:B------:R2:W-:Y:S01]  /*0d50*/  STS.U16 [R7+0x6], R19 ;  /* 0x0000061307007388 */ /* 0x0005e20000000400 */
[----:B------:R-:W-:Y:S01]  /*0d60*/  PRMT R16, R14, 0x7632, R16 ;  /* 0x000076320e107816 */ /* 0x000fe20000000010 */
[--C-:B-1----:R-:W-:Y:S02]  /*0d70*/  IMAD.X R9, RZ, RZ, R11.reuse, P1 ;  /* 0x000000ffff097224 */ /* 0x102fe400008e060b */
[----:B------:R-:W-:Y:S01]  /*0d80*/  IMAD.X R11, RZ, RZ, R11, P2 ;  /* 0x000000ffff0b7224 */ /* 0x000fe200010e060b */
[----:B------:R2:W-:Y:S04]  /*0d90*/  STS.U16 [R7+0x102], R15 ;  /* 0x0001020f07007388 */ /* 0x0005e80000000400 */
[----:B------:R2:W-:Y:S04]  /*0da0*/  STS.U16 [R7+0x104], R14 ;  /* 0x0001040e07007388 */ /* 0x0005e80000000400 */
[----:B------:R2:W-:Y:S04]  /*0db0*/  STS.U16 [R7+0x106], R16 ;  /* 0x0001061007007388 */ /* 0x0005e80000000400 */
[----:B------:R-:W-:Y:S01]  /*0dc0*/  @!PT LDS RZ, [RZ] ;  /* 0x00000000fffff984 */ /* 0x000fe20000000800 */
[----:B------:R-:W-:Y:S01]  /*0dd0*/  @!PT LDS RZ, [RZ] ;  /* 0x00000000fffff984 */ /* 0x000fe20000000800 */
[----:B------:R-:W-:Y:S01]  /*0de0*/  @!PT LDS RZ, [RZ] ;  /* 0x00000000fffff984 */ /* 0x000fe20000000800 */
[----:B------:R2:W-:Y:S04]  /*0df0*/  LDGSTS.E [R18], desc[UR10][R8.64] ;  /* 0x0000000008127fae */ /* 0x0005e8000b9a100a */
[----:B------:R2:W-:Y:S04]  /*0e00*/  LDGSTS.E [R18+0x200], desc[UR10][R8.64+0x200] ;  /* 0x0020020008127fae */ /* 0x0005e8000b9a100a */
[----:B------:R2:W-:Y:S04]  /*0e10*/  LDGSTS.E [R18+0x400], desc[UR10][R8.64+0x400] ;  /* 0x0040040008127fae */ /* 0x0005e8000b9a100a */
[----:B------:R2:W-:Y:S04]  /*0e20*/  LDGSTS.E [R18+0x600], desc[UR10][R8.64+0x600] ;  /* 0x0060060008127fae */ /* 0x0005e8000b9a100a */
[----:B------:R2:W-:Y:S04]  /*0e30*/  LDGSTS.E [R18+0x800], desc[UR10][R10.64+-0x800] ;  /* 0x008008000a127fae */ /* 0x0005e8000b9a100a */
[----:B------:R2:W-:Y:S04]  /*0e40*/  LDGSTS.E [R18+0xa00], desc[UR10][R10.64+-0x600] ;  /* 0x00a00a000a127fae */ /* 0x0005e8000b9a100a */
[----:B------:R2:W-:Y:S04]  /*0e50*/  LDGSTS.E [R18+0xc00], desc[UR10][R10.64+-0x400] ;  /* 0x00c00c000a127fae */ /* 0x0005e8000b9a100a */
[----:B------:R2:W-:Y:S04]  /*0e60*/  LDGSTS.E [R18+0xe00], desc[UR10][R10.64+-0x200] ;  /* 0x00e00e000a127fae */ /* 0x0005e8000b9a100a */
[----:B------:R-:W0:Y:S01]  /*0e70*/  LDGDEPBAR ;  /* 0x00000000000079af */ /* 0x000e220000000000 */
[----:B------:R-:W-:Y:S05]  /*0e80*/  BRA `(.L_x_3) ;  /* 0x0000000000c87947 */ /* 0x000fea0003800000 */
.L_x_2:
[----:B------:R-:W-:-:S04]  /*0e90*/  DEPBAR.LE SB0, 0x0 ;  /* 0x000080000000791a */ /* 0x000fc80000000000 */
[----:B------:R-:W1:Y:S02]  /*0ea0*/  LDS R8, [R18] ;  /* 0x0000000012087984 */ /* 0x000e640000000800 */
[----:B-1----:R-:W-:-:S04]  /*0eb0*/  F2FP.F16.F32.PACK_AB R8, RZ, R8 ;  /* 0x00000008ff08723e */ /* 0x002fc800000000ff */
[----:B------:R-:W-:-:S05]  /*0ec0*/  PRMT R9, R8, 0x7610, R9 ;  /* 0x0000761008097816 */ /* 0x000fca0000000009 */
[----:B------:R-:W-:Y:S04]  /*0ed0*/  STS.U16 [R7], R9 ;  /* 0x0000000907007388 */ /* 0x000fe80000000400 */
[----:B------:R-:W1:Y:S02]  /*0ee0*/  LDS R8, [R18+0x200] ;  /* 0x0002000012087984 */ /* 0x000e640000000800 */
[----:B-1----:R-:W-:-:S04]  /*0ef0*/  F2FP.F16.F32.PACK_AB R8, RZ, R8 ;  /* 0x00000008ff08723e */ /* 0x002fc800000000ff */
[----:B------:R-:W-:-:S05]  /*0f00*/  PRMT R10, R8, 0x7610, R10 ;  /* 0x00007610080a7816 */ /* 0x000fca000000000a */
[----:B------:R1:W-:Y:S04]  /*0f10*/  STS.U16 [R7+0x100], R10 ;  /* 0x0001000a07007388 */ /* 0x0003e80000000400 */
[----:B------:R-:W2:Y:S01]  /*0f20*/  LDS R8, [R18+0x400] ;  /* 0x0004000012087984 */ /* 0x000ea20000000800 */
[----:B-1----:R-:W-:Y:S02]  /*0f30*/  IADD3 R10, P0, PT, R5, UR6, RZ ;  /* 0x00000006050a7c10 */ /* 0x002fe4000ff1e0ff */
[----:B--2---:R-:W-:-:S04]  /*0f40*/  F2FP.F16.F32.PACK_AB R8, RZ, R8 ;  /* 0x00000008ff08723e */ /* 0x004fc800000000ff */
[----:B------:R-:W-:-:S05]  /*0f50*/  PRMT R11, R8, 0x7610, R11 ;  /* 0x00007610080b7816 */ /* 0x000fca000000000b */
[----:B------:R1:W-:Y:S04]  /*0f60*/  STS.U16 [R7+0x200], R11 ;  /* 0x0002000b07007388 */ /* 0x0003e80000000400 */
[----:B------:R-:W2:Y:S01]  /*0f70*/  LDS R8, [R18+0x600] ;  /* 0x0006000012087984 */ /* 0x000ea20000000800 */
[----:B-1----:R-:W-:Y:S02]  /*0f80*/  IADD3.X R11, PT, PT, R0, UR7, RZ, P0, !PT ;  /* 0x00000007000b7c10 */ /* 0x002fe400087fe4ff */
[----:B--2---:R-:W-:-:S04]  /*0f90*/  F2FP.F16.F32.PACK_AB R8, RZ, R8 ;  /* 0x00000008ff08723e */ /* 0x004fc800000000ff */
[----:B------:R-:W-:-:S05]  /*0fa0*/  PRMT R9, R8, 0x7610, R9 ;  /* 0x0000761008097816 */ /* 0x000fca0000000009 */
[----:B------:R-:W-:Y:S04]  /*0fb0*/  STS.U16 [R7+0x300], R9 ;  /* 0x0003000907007388 */ /* 0x000fe80000000400 */
[----:B------:R-:W1:Y:S02]  /*0fc0*/  LDS R8, [R18+0x800] ;  /* 0x0008000012087984 */ /* 0x000e640000000800 */
[----:B-1----:R-:W-:-:S04]  /*0fd0*/  F2FP.F16.F32.PACK_AB R8, RZ, R8 ;  /* 0x00000008ff08723e */ /* 0x002fc800000000ff */
        /* <DEDUP_REMOVED lines=8> */
[----:B------:R-:W-:Y:S02]  /*1060*/  PRMT R14, R8, 0x7610, R14 ;  /* 0x00007610080e7816 */ /* 0x000fe4000000000e */
[C---:B------:R-:W-:Y:S02]  /*1070*/  IADD3 R8, P1, PT, R10.reuse, 0x1000, RZ ;  /* 0x000010000a087810 */ /* 0x040fe40007f3e0ff */
[----:B------:R-:W-:Y:S01]  /*1080*/  IADD3 R10, P0, PT, R10, 0x2000, RZ ;  /* 0x000020000a0a7810 */ /* 0x000fe20007f1e0ff */
[----:B------:R-:W-:Y:S04]  /*1090*/  STS.U16 [R7+0x600], R14 ;  /* 0x0006000e07007388 */ /* 0x000fe80000000400 */
[----:B------:R-:W1:Y:S02]  /*10a0*/  LDS R9, [R18+0xe00] ;  /* 0x000e000012097984 */ /* 0x000e640000000800 */
[----:B-1----:R-:W-:Y:S01]  /*10b0*/  F2FP.F16.F32.PACK_AB R12, RZ, R9 ;  /* 0x00000009ff0c723e */ /* 0x002fe200000000ff */
[----:B------:R-:W-:-:S02]  /*10c0*/  IMAD.X R9, RZ, RZ, R11, P1 ;  /* 0x000000ffff097224 */ /* 0x000fc400008e060b */
[----:B------:R-:W-:Y:S02]  /*10d0*/  IMAD.X R11, RZ, RZ, R11, P0 ;  /* 0x000000ffff0b7224 */ /* 0x000fe400000e060b */
        /* <DEDUP_REMOVED lines=12> */
[----:B------:R-:W0:Y:S02]  /*11a0*/  LDGDEPBAR ;  /* 0x00000000000079af */ /* 0x000e240000000000 */
.L_x_3:
[----:B------:R-:W-:-:S13]  /*11b0*/  ISETP.GT.U32.AND P1, PT, R6, 0x1f, PT ;  /* 0x0000001f0600780c */ /* 0x000fda0003f24070 */
[----:B------:R-:W-:Y:S05]  /*11c0*/  @P1 BRA `(.L_x_4) ;  /* 0x0000000800a01947 */ /* 0x000fea0003800000 */
[----:B--2---:R-:W2:Y:S01]  /*11d0*/  S2R R19, SR_CgaCtaId ;  /* 0x0000000000137919 */ /* 0x004ea20000008800 */
[----:B------:R-:W-:Y:S01]  /*11e0*/  MOV R16, 0x400 ;  /* 0x0000040000107802 */ /* 0x000fe20000000f00 */
[----:B------:R-:W-:-:S04]  /*11f0*/  UMOV UR8, 0xffffffff ;  /* 0xffffffff00087882 */ /* 0x000fc80000000000 */
[----:B-1----:R-:W-:-:S05]  /*1200*/  VIADD R8, R16, 0x800 ;  /* 0x0000080010087836 */ /* 0x002fca0000000000 */
[----:B--2---:R-:W-:-:S05]  /*1210*/  LEA R17, R19, R8, 0x18 ;  /* 0x0000000813117211 */ /* 0x004fca00078ec0ff */
[----:B------:R-:W-:-:S05]  /*1220*/  IMAD R17, R6, 0x40, R17 ;  /* 0x0000004006117824 */ /* 0x000fca00078e0211 */
[----:B------:R-:W1:Y:S04]  /*1230*/  LDS.64 R8, [R17] ;  /* 0x0000000011087984 */ /* 0x000e680000000a00 */
[----:B------:R-:W2:Y:S04]  /*1240*/  LDS.64 R14, [R17+0x8] ;  /* 0x00000800110e7984 */ /* 0x000ea80000000a00 */
[----:B------:R-:W3:Y:S01]  /*1250*/  LDS.64 R10, [R17+0x10] ;  /* 0x00001000110a7984 */ /* 0x000ee20000000a00 */
[----:B-1----:R-:W-:-:S04]  /*1260*/  HFMA2 R12, R8.H0_H0, R8.H0_H0, RZ.H0_H0 ;  /* 0x20000008080c7231 */ /* 0x002fc800000408ff */
[----:B------:R-:W-:-:S04]  /*1270*/  HFMA2 R12, R8.H1_H1, R8.H1_H1, R12.H0_H0 ;  /* 0x30000008080c7231 */ /* 0x000fc80000040c0c */
[CC--:B------:R-:W-:Y:S02]  /*1280*/  HFMA2 R8, R9.reuse.H0_H0, R9.reuse.H0_H0, R12.H0_H0 ;  /* 0x2000000909087231 */ /* 0x0c0fe4000004080c */
[----:B------:R-:W1:Y:S02]  /*1290*/  LDS.64 R12, [R17+0x18] ;  /* 0x00001800110c7984 */ /* 0x000e640000000a00 */
[----:B------:R-:W-:-:S04]  /*12a0*/  HFMA2 R8, R9.H1_H1, R9.H1_H1, R8.H0_H0 ;  /* 0x3000000909087231 */ /* 0x000fc80000040c08 */
[----:B--2---:R-:W-:-:S04]  /*12b0*/  HFMA2 R8, R14.H0_H0, R14.H0_H0, R8.H0_H0 ;  /* 0x2000000e0e087231 */ /* 0x004fc80000040808 */
[----:B------:R-:W-:-:S04]  /*12c0*/  HFMA2 R8, R14.H1_H1, R14.H1_H1, R8.H0_H0 ;  /* 0x3000000e0e087231 */ /* 0x000fc80000040c08 */
[CC--:B------:R-:W-:Y:S02]  /*12d0*/  HFMA2 R14, R15.reuse.H0_H0, R15.reuse.H0_H0, R8.H0_H0 ;  /* 0x2000000f0f0e7231 */ /* 0x0c0fe40000040808 */
[----:B------:R-:W2:Y:S02]  /*12e0*/  LDS.64 R8, [R17+0x20] ;  /* 0x0000200011087984 */ /* 0x000ea40000000a00 */
[----:B------:R-:W-:-:S04]  /*12f0*/  HFMA2 R14, R15.H1_H1, R15.H1_H1, R14.H0_H0 ;  /* 0x3000000f0f0e7231 */ /* 0x000fc80000040c0e */
[----:B---3--:R-:W-:-:S04]  /*1300*/  HFMA2 R14, R10.H0_H0, R10.H0_H0, R14.H0_H0 ;  /* 0x2000000a0a0e7231 */ /* 0x008fc8000004080e */
[----:B------:R-:W-:-:S04]  /*1310*/  HFMA2 R14, R10.H1_H1, R10.H1_H1, R14.H0_H0 ;  /* 0x3000000a0a0e7231 */ /* 0x000fc80000040c0e */
[CC--:B------:R-:W-:Y:S02]  /*1320*/  HFMA2 R10, R11.reuse.H0_H0, R11.reuse.H0_H0, R14.H0_H0 ;  /* 0x2000000b0b0a7231 */ /* 0x0c0fe4000004080e */
[----:B------:R-:W3:Y:S02]  /*1330*/  LDS.64 R14, [R17+0x28] ;  /* 0x00002800110e7984 */ /* 0x000ee40000000a00 */
[----:B------:R-:W-:-:S04]  /*1340*/  HFMA2 R10, R11.H1_H1, R11.H1_H1, R10.H0_H0 ;  /* 0x3000000b0b0a7231 */ /* 0x000fc80000040c0a */
[----:B-1----:R-:W-:-:S04]  /*1350*/  HFMA2 R10, R12.H0_H0, R12.H0_H0, R10.H0_H0 ;  /* 0x2000000c0c0a7231 */ /* 0x002fc8000004080a */
        /* <DEDUP_REMOVED lines=11> */
[----:B------:R-:W-:-:S04]  /*1410*/  HFMA2 R8, R15.H0_H0, R15.H0_H0, R8.H0_H0 ;  /* 0x2000000f0f087231 */ /* 0x000fc80000040808 */
[----:B------:R-:W-:-:S04]  /*1420*/  HFMA2 R8, R15.H1_H1, R15.H1_H1, R8.H0_H0 ;  /* 0x3000000f0f087231 */ /* 0x000fc80000040c08 */
[----:B-1----:R-:W-:-:S04]  /*1430*/  HFMA2 R8, R10.H0_H0, R10.H0_H0, R8.H0_H0 ;  /* 0x2000000a0a087231 */ /* 0x002fc80000040808 */
[----:B------:R-:W-:-:S04]  /*1440*/  HFMA2 R8, R10.H1_H1, R10.H1_H1, R8.H0_H0 ;  /* 0x3000000a0a087231 */ /* 0x000fc80000040c08 */
[----:B------:R-:W-:-:S04]  /*1450*/  HFMA2 R8, R11.H0_H0, R11.H0_H0, R8.H0_H0 ;  /* 0x2000000b0b087231 */ /* 0x000fc80000040808 */
[----:B------:R-:W-:-:S04]  /*1460*/  HFMA2 R8, R11.H1_H1, R11.H1_H1, R8.H0_H0 ;  /* 0x3000000b0b087231 */ /* 0x000fc80000040c08 */
[----:B--2---:R-:W-:-:S04]  /*1470*/  HFMA2 R8, R12.H0_H0, R12.H0_H0, R8.H0_H0 ;  /* 0x2000000c0c087231 */ /* 0x004fc80000040808 */
[----:B------:R-:W-:-:S04]  /*1480*/  HFMA2 R8, R12.H1_H1, R12.H1_H1, R8.H0_H0 ;  /* 0x3000000c0c087231 */ /* 0x000fc80000040c08 */
[----:B------:R-:W-:-:S04]  /*1490*/  HFMA2 R8, R13.H0_H0, R13.H0_H0, R8.H0_H0 ;  /* 0x2000000d0d087231 */ /* 0x000fc80000040808 */
[----:B------:R-:W-:Y:S01]  /*14a0*/  HFMA2 R17, R13.H1_H1, R13.H1_H1, R8.H0_H0 ;  /* 0x3000000d0d117231 */ /* 0x000fe20000040c08 */
[----:B------:R-:W-:Y:S06]  /*14b0*/  BRA.DIV UR8, `(.L_x_5) ;  /* 0x0000002208047947 */ /* 0x000fec000b800000 */
[----:B------:R-:W-:Y:S01]  /*14c0*/  SHFL.IDX PT, R8, R3, 0x4, 0x1f ;  /* 0x00801f0003087f89 */ /* 0x000fe200000e0000 */
[----:B------:R-:W-:-:S03]  /*14d0*/  VIADD R16, R16, 0x1000 ;  /* 0x0000100010107836 */ /* 0x000fc60000000000 */
[----:B------:R-:W1:Y:S04]  /*14e0*/  SHFL.IDX PT, R9, R3, 0x5, 0x1f ;  /* 0x00a01f0003097f89 */ /* 0x000e6800000e0000 */
[----:B------:R-:W2:Y:S04]  /*14f0*/  SHFL.IDX PT, R11, R3, 0x6, 0x1f ;  /* 0x00c01f00030b7f89 */ /* 0x000ea800000e0000 */
[----:B------:R-:W3:Y:S04]  /*1500*/  SHFL.IDX PT, R15, R3, 0x7, 0x1f ;  /* 0x00e01f00030f7f89 */ /* 0x000ee800000e0000 */
[----:B------:R-:W4:Y:S04]  /*1510*/  SHFL.IDX PT, R10, R3, 0x2, 0x1f ;  /* 0x00401f00030a7f89 */ /* 0x000f2800000e0000 */
[----:B------:R-:W5:Y:S04]  /*1520*/  SHFL.IDX PT, R12, R3, 0x3, 0x1f ;  /* 0x00601f00030c7f89 */ /* 0x000f6800000e0000 */
[----:B------:R-:W5:Y:S04]  /*1530*/  SHFL.IDX PT, R13, R3, RZ, 0x1f ;  /* 0x00001fff030d7589 */ /* 0x000f6800000e0000 */
[----:B------:R-:W5:Y:S01]  /*1540*/  SHFL.IDX PT, R14, R3, 0x1, 0x1f ;  /* 0x00201f00030e7f89 */ /* 0x000f6200000e0000 */
[----:B-1----:R-:W-:-:S02]  /*1550*/  PRMT R8, R8, 0x5410, R9 ;  /* 0x0000541008087816 */ /* 0x002fc40000000009 */
[----:B--2---:R-:W-:Y:S01]  /*1560*/  PRMT R9, R11, 0x7610, R9 ;  /* 0x000076100b097816 */ /* 0x004fe20000000009 */
[----:B------:R-:W-:Y:S02]  /*1570*/  SHFL.IDX PT, R28, R3, 0x13, 0x1f ;  /* 0x02601f00031c7f89 */ /* 0x000fe400000e0000 */
[C---:B------:R-:W-:Y:S01]  /*1580*/  HADD2 R20, R17.reuse.H0_H0, R8.H1_H1 ;  /* 0x3000000811147230 */ /* 0x040fe20000000800 */
[----:B---3--:R-:W-:Y:S01]  /*1590*/  PRMT R11, R15, 0x7610, R11 ;  /* 0x000076100f0b7816 */ /* 0x008fe2000000000b */
[C---:B------:R-:W-:Y:S01]  /*15a0*/  HADD2 R9, R17.reuse.H0_H0, R9.H0_H0 ;  /* 0x2000000911097230 */ /* 0x040fe20000000800 */
[----:B------:R-:W-:Y:S01]  /*15b0*/  SHFL.IDX PT, R15, R3, 0x8, 0x1f ;  /* 0x01001f00030f7f89 */ /* 0x000fe200000e0000 */
[C---:B----4-:R-:W-:Y:S02]  /*15c0*/  HADD2 R10, R17.reuse.H0_H0, R10.H0_H0 ;  /* 0x2000000a110a7230 */ /* 0x050fe40000000800 */
[C---:B------:R-:W-:Y:S01]  /*15d0*/  HADD2 R24, R17.reuse.H0_H0, R11.H0_H0 ;  /* 0x2000000b11187230 */ /* 0x040fe20000000800 */
[----:B------:R-:W-:Y:S01]  /*15e0*/  LEA R11, R19, R16, 0x18 ;  /* 0x00000010130b7211 */ /* 0x000fe200078ec0ff */
[C---:B-----5:R-:W-:Y:S01]  /*15f0*/  HADD2 R21, R17.reuse.H0_H0, R12.H0_H0 ;  /* 0x2000000c11157230 */ /* 0x060fe20000000800 */
[----:B------:R-:W-:Y:S01]  /*1600*/  SHFL.IDX PT, R19, R3, 0xc, 0x1f ;  /* 0x01801f0003137f89 */ /* 0x000fe200000e0000 */
[C---:B------:R-:W-:Y:S01]  /*1610*/  HADD2 R12, R17.reuse.H0_H0, R8.H0_H0 ;  /* 0x20000008110c7230 */ /* 0x040fe20000000800 */
[----:B------:R-:W-:Y:S01]  /*1620*/  PRMT R9, R9, 0x5410, R24 ;  /* 0x0000541009097816 */ /* 0x000fe20000000018 */
[C---:B------:R-:W-:Y:S01]  /*1630*/  HADD2 R13, R17.reuse.H0_H0, R13.H0_H0 ;  /* 0x2000000d110d7230 */ /* 0x040fe20000000800 */
[----:B------:R-:W-:Y:S01]  /*1640*/  PRMT R21, R10, 0x5410, R21 ;  /* 0x000054100a157816 */ /* 0x000fe20000000015 */
[----:B------:R-:W-:Y:S01]  /*1650*/  IMAD R16, R6, 0x40, R11 ;  /* 0x0000004006107824 */ /* 0x000fe200078e020b */
[----:B------:R-:W-:Y:S01]  /*1660*/  PRMT R25, R12, 0x5410, R20 ;  /* 0x000054100c197816 */ /* 0x000fe20000000014 */
[----:B------:R-:W-:Y:S01]  /*1670*/  HADD2 R14, R17.H0_H0, R14.H0_H0 ;  /* 0x2000000e110e7230 */ /* 0x000fe20000000800 */
[----:B------:R-:W1:Y:S01]  /*1680*/  SHFL.IDX PT, R20, R3, 0xb, 0x1f ;  /* 0x01601f0003147f89 */ /* 0x000e6200000e0000 */
[----:B------:R-:W-:-:S02]  /*1690*/  HMUL2 R11, R21, -0.5, -0.5 ;  /* 0xb800b800150b7832 */ /* 0x000fc40000000000 */
[----:B------:R-:W-:Y:S01]  /*16a0*/  HMUL2 R9, R9, -0.5, -0.5 ;  /* 0xb800b80009097832 */ /* 0x000fe20000000000 */
[----:B------:R-:W-:Y:S01]  /*16b0*/  PRMT R8, R13, 0x5410, R14 ;  /* 0x000054100d087816 */ /* 0x000fe2000000000e */
[----:B------:R-:W2:Y:S04]  /*16c0*/  SHFL.IDX PT, R21, R3, 0x14, 0x1f ;  /* 0x02801f0003157f89 */ /* 0x000ea800000e0000 */
[----:B------:R-:W3:Y:S01]  /*16d0*/  SHFL.IDX PT, R13, R3, 0xe, 0x1f ;  /* 0x01c01f00030d7f89 */ /* 0x000ee200000e0000 */
[----:B------:R-:W-:Y:S02]  /*16e0*/  HMUL2 R10, R8, -0.5, -0.5 ;  /* 0xb800b800080a7832 */ /* 0x000fe40000000000 */
[----:B------:R-:W-:Y:S01]  /*16f0*/  HMUL2 R8, R25, -0.5, -0.5 ;  /* 0xb800b80019087832 */ /* 0x000fe20000000000 */
[----:B------:R-:W4:Y:S04]  /*1700*/  SHFL.IDX PT, R14, R3, 0x9, 0x1f ;  /* 0x01201f00030e7f89 */ /* 0x000f2800000e0000 */
[----:B------:R-:W-:Y:S04]  /*1710*/  STS.64 [R16], R10 ;  /* 0x0000000a10007388 */ /* 0x000fe80000000a00 */
[----:B------:R-:W-:Y:S01]  /*1720*/  SHFL.IDX PT, R25, R3, 0x10, 0x1f ;  /* 0x02001f0003197f89 */ /* 0x000fe200000e0000 */
[----:B-1----:R-:W-:-:S03]  /*1730*/  PRMT R30, R20, 0x7610, R30 ;  /* 0x00007610141e7816 */ /* 0x002fc6000000001e */
[----:B------:R-:W1:Y:S04]  /*1740*/  SHFL.IDX PT, R10, R3, 0x18, 0x1f ;  /* 0x03001f00030a7f89 */ /* 0x000e6800000e0000 */
[----:B------:R-:W5:Y:S01]  /*1750*/  SHFL.IDX PT, R24, R3, 0xa, 0x1f ;  /* 0x01401f0003187f89 */ /* 0x000f6200000e0000 */
[----:B--2---:R-:W-:Y:S02]  /*1760*/  PRMT R21, R21, 0x5410, R19 ;  /* 0x0000541015157816 */ /* 0x004fe40000000013 */
[----:B---3--:R-:W-:Y:S01]  /*1770*/  PRMT R13, R13, 0x5410, R15 ;  /* 0x000054100d0d7816 */ /* 0x008fe2000000000f */
[----:B------:R-:W-:Y:S01]  /*1780*/  SHFL.IDX PT, R26, R3, 0xf, 0x1f ;  /* 0x01e01f00031a7f89 */ /* 0x000fe200000e0000 */
[----:B----4-:R-:W-:-:S03]  /*1790*/  PRMT R27, R14, 0x7610, R27 ;  /* 0x000076100e1b7816 */ /* 0x010fc6000000001b */
[----:B------:R-:W2:Y:S01]  /*17a0*/  SHFL.IDX PT, R15, R3, 0x12, 0x1f ;  /* 0x02401f00030f7f89 */ /* 0x000ea200000e0000 */
[----:B------:R-:W-:-:S03]  /*17b0*/  PRMT R17, R17, 0x5410, R13 ;  /* 0x0000541011117816 */ /* 0x000fc6000000000d */
[----:B------:R-:W-:Y:S02]  /*17c0*/  SHFL.IDX PT, R12, R3, 0xd, 0x1f ;  /* 0x01a01f00030c7f89 */ /* 0x000fe400000e0000 */
[----:B------:R-:W-:Y:S02]  /*17d0*/  HADD2 R13, R17.H0_H0, R13.H1_H1 ;  /* 0x3000000d110d7230 */ /* 0x000fe40000000800 */
[----:B------:R-:W3:Y:S01]  /*17e0*/  SHFL.IDX PT, R19, R3, 0x16, 0x1f ;  /* 0x02c01f0003137f89 */ /* 0x000ee200000e0000 */
[----:B-1----:R-:W-:-:S03]  /*17f0*/  PRMT R10, R10, 0x5410, R25 ;  /* 0x000054100a0a7816 */ /* 0x002fc60000000019 */
[----:B------:R-:W1:Y:S01]  /*1800*/  SHFL.IDX PT, R20, R3, 0x17, 0x1f ;  /* 0x02e01f0003147f89 */ /* 0x000e6200000e0000 */
[----:B-----5:R-:W-:-:S03]  /*1810*/  PRMT R28, R28, 0x5410, R24 ;  /* 0x000054101c1c7816 */ /* 0x020fc60000000018 */
[----:B------:R-:W-:Y:S04]  /*1820*/  SHFL.IDX PT, R25, R3, 0x19, 0x1f ;  /* 0x03201f0003197f89 */ /* 0x000fe800000e0000 */
[----:B------:R-:W4:Y:S04]  /*1830*/  SHFL.IDX PT, R14, R3, 0x1b, 0x1f ;  /* 0x03601f00030e7f89 */ /* 0x000f2800000e0000 */
[----:B------:R-:W5:Y:S01]  /*1840*/  SHFL.IDX PT, R24, R3, 0x15, 0x1f ;  /* 0x02a01f0003187f89 */ /* 0x000f6200000e0000 */
[----:B--2---:R-:W-:Y:S01]  /*1850*/  PRMT R15, R15, 0x5410, R26 ;  /* 0x000054100f0f7816 */ /* 0x004fe2000000001a */
[----:B------:R-:W-:-:S02]  /*1860*/  HADD2 R26, R17.H0_H0, R30.H0_H0 ;  /* 0x2000001e111a7230 */ /* 0x000fc40000000800 */
[----:B------:R2:W-:Y:S04]  /*1870*/  STS.64 [R16+0x8], R8 ;  /* 0x0000080810007388 */ /* 0x0005e80000000a00 */
[----:B------:R-:W5:Y:S01]  /*1880*/  SHFL.IDX PT, R29, R3, 0x11, 0x1f ;  /* 0x02201f00031d7f89 */ /* 0x000f6200000e0000 */
[----:B---3--:R-:W-:Y:S01]  /*1890*/  PRMT R19, R19, 0x5410, R12 ;  /* 0x0000541013137816 */ /* 0x008fe2000000000c */
[C-C-:B------:R-:W-:Y:S02]  /*18a0*/  HADD2 R12, R17.reuse.H0_H0, R21.reuse.H1_H1 ;  /* 0x30000015110c7230 */ /* 0x140fe40000000800 */
[----:B------:R-:W3:Y:S01]  /*18b0*/  SHFL.IDX PT, R11, R3, 0x1a, 0x1f ;  /* 0x03401f00030b7f89 */ /* 0x000ee200000e0000 */
[C---:B-1----:R-:W-:Y:S02]  /*18c0*/  HADD2 R20, R17.reuse.H0_H0, R20.H0_H0 ;  /* 0x2000001411147230 */ /* 0x042fe40000000800 */
[----:B------:R-:W-:-:S02]  /*18d0*/  HADD2 R21, R17.H0_H0, R21.H0_H0 ;  /* 0x2000001511157230 */ /* 0x000fc40000000800 */
[C-C-:B--2---:R-:W-:Y:S01]  /*18e0*/  HADD2 R9, R17.reuse.H0_H0, R28.reuse.H1_H1 ;  /* 0x3000001c11097230 */ /* 0x144fe20000000800 */
[----:B----4-:R-:W-:Y:S01]  /*18f0*/  PRMT R25, R25, 0x5410, R14 ;  /* 0x0000541019197816 */ /* 0x010fe2000000000e */
[C---:B------:R-:W-:Y:S02]  /*1900*/  HADD2 R8, R17.reuse.H0_H0, R27.H0_H0 ;  /* 0x2000001b11087230 */ /* 0x040fe40000000800 */
[C---:B------:R-:W-:Y:S01]  /*1910*/  HADD2 R27, R17.reuse.H0_H0, R15.H1_H1 ;  /* 0x3000000f111b7230 */ /* 0x040fe20000000800 */
[----:B------:R-:W-:Y:S01]  /*1920*/  PRMT R9, R9, 0x5410, R26 ;  /* 0x0000541009097816 */ /* 0x000fe2000000001a */
[C---:B------:R-:W-:Y:S01]  /*1930*/  HADD2 R26, R17.reuse.H0_H0, R19.H1_H1 ;  /* 0x30000013111a7230 */ /* 0x040fe20000000800 */
[----:B------:R-:W-:Y:S01]  /*1940*/  PRMT R13, R13, 0x5410, R8 ;  /* 0x000054100d0d7816 */ /* 0x000fe20000000008 */
[C---:B------:R-:W-:Y:S02]  /*1950*/  HADD2 R15, R17.reuse.H0_H0, R15.H0_H0 ;  /* 0x2000000f110f7230 */ /* 0x040fe40000000800 */
[C---:B------:R-:W-:Y:S01]  /*1960*/  HADD2 R19, R17.reuse.H0_H0, R19.H0_H0 ;  /* 0x2000001311137230 */ /* 0x040fe20000000800 */
[----:B------:R-:W-:Y:S01]  /*1970*/  PRMT R12, R12, 0x5410, R26 ;  /* 0x000054100c0c7816 */ /* 0x000fe2000000001a */
[----:B------:R-:W-:-:S02]  /*1980*/  HADD2 R26, R17.H0_H0, R28.H0_H0 ;  /* 0x2000001c111a7230 */ /* 0x000fc40000000800 */
[----:B------:R-:W-:Y:S02]  /*1990*/  HMUL2 R8, R13, -0.5, -0.5 ;  /* 0xb800b8000d087832 */ /* 0x000fe40000000000 */
[----:B------:R-:W-:Y:S01]  /*19a0*/  HMUL2 R9, R9, -0.5, -0.5 ;  /* 0xb800b80009097832 */ /* 0x000fe20000000000 */
[----:B------:R-:W-:Y:S01]  /*19b0*/  PRMT R15, R15, 0x5410, R26 ;  /* 0x000054100f0f7816 */ /* 0x000fe2000000001a */
[C---:B------:R-:W-:Y:S01]  /*19c0*/  HADD2 R13, R17.reuse.H0_H0, R17.H1_H1 ;  /* 0x30000011110d7230 */ /* 0x040fe20000000800 */
[----:B------:R-:W-:Y:S01]  /*19d0*/  PRMT R26, R19, 0x5410, R20 ;  /* 0x00005410131a7816 */ /* 0x000fe20000000014 */
[C---:B-----5:R-:W-:Y:S01]  /*19e0*/  HADD2 R24, R17.reuse.H0_H0, R24.H0_H0 ;  /* 0x2000001811187230 */ /* 0x060fe20000000800 */
[----:B------:R-:W1:Y:S01]  /*19f0*/  SHFL.IDX PT, R20, R3, 0x1d, 0x1f ;  /* 0x03a01f0003147f89 */ /* 0x000e6200000e0000 */
[C-C-:B------:R-:W-:Y:S01]  /*1a00*/  HADD2 R14, R17.reuse.H0_H0, R10.reuse.H1_H1 ;  /* 0x3000000a110e7230 */ /* 0x140fe20000000800 */
[----:B------:R-:W-:Y:S01]  /*1a10*/  PRMT R13, R13, 0x5410, R27 ;  /* 0x000054100d0d7816 */ /* 0x000fe2000000001b */
[C---:B------:R-:W-:Y:S01]  /*1a20*/  HADD2 R27, R17.reuse.H0_H0, R29.H0_H0 ;  /* 0x2000001d111b7230 */ /* 0x040fe20000000800 */
[----:B------:R2:W-:Y:S01]  /*1a30*/  STS.64 [R16+0x10], R8 ;  /* 0x0000100810007388 */ /* 0x0005e20000000a00 */
[----:B------:R-:W-:-:S02]  /*1a40*/  HADD2 R10, R17.H0_H0, R10.H0_H0 ;  /* 0x2000000a110a7230 */ /* 0x000fc40000000800 */
[----:B---3--:R-:W-:Y:S01]  /*1a50*/  HADD2 R11, R17.H0_H0, R11.H0_H0 ;  /* 0x2000000b110b7230 */ /* 0x008fe20000000800 */
[----:B------:R-:W-:Y:S01]  /*1a60*/  PRMT R14, R14, 0x5410, R27 ;  /* 0x000054100e0e7816 */ /* 0x000fe2000000001b */
[----:B------:R-:W-:Y:S01]  /*1a70*/  HMUL2 R15, R15, -0.5, -0.5 ;  /* 0xb800b8000f0f7832 */ /* 0x000fe20000000000 */
[----:B------:R-:W3:Y:S01]  /*1a80*/  SHFL.IDX PT, R19, R3, 0x1e, 0x1f ;  /* 0x03c01f0003137f89 */ /* 0x000ee200000e0000 */
[----:B------:R-:W-:Y:S02]  /*1a90*/  HMUL2 R13, R13, -0.5, -0.5 ;  /* 0xb800b8000d0d7832 */ /* 0x000fe40000000000 */
[----:B------:R-:W-:Y:S02]  /*1aa0*/  HMUL2 R14, R14, -0.5, -0.5 ;  /* 0xb800b8000e0e7832 */ /* 0x000fe40000000000 */
[----:B------:R-:W-:-:S03]  /*1ab0*/  HMUL2 R12, R12, -0.5, -0.5 ;  /* 0xb800b8000c0c7832 */ /* 0x000fc60000000000 */
[----:B------:R-:W-:Y:S01]  /*1ac0*/  STS.64 [R16+0x20], R14 ;  /* 0x0000200e10007388 */ /* 0x000fe20000000a00 */
[C-C-:B--2---:R-:W-:Y:S01]  /*1ad0*/  HADD2 R9, R17.reuse.H0_H0, R25.reuse.H0_H0 ;  /* 0x2000001911097230 */ /* 0x144fe20000000800 */
[----:B------:R-:W-:Y:S01]  /*1ae0*/  PRMT R8, R21, 0x5410, R24 ;  /* 0x0000541015087816 */ /* 0x000fe20000000018 */
[----:B------:R-:W-:Y:S01]  /*1af0*/  HADD2 R25, R17.H0_H0, R25.H1_H1 ;  /* 0x3000001911197230 */ /* 0x000fe20000000800 */
[----:B------:R-:W2:Y:S02]  /*1b00*/  SHFL.IDX PT, R21, R3, 0x1c, 0x1f ;  /* 0x03801f0003157f89 */ /* 0x000ea400000e0000 */
[----:B------:R-:W-:Y:S01]  /*1b10*/  PRMT R10, R10, 0x5410, R9 ;  /* 0x000054100a0a7816 */ /* 0x000fe20000000009 */
[----:B------:R-:W-:Y:S01]  /*1b20*/  HMUL2 R9, R26, -0.5, -0.5 ;  /* 0xb800b8001a097832 */ /* 0x000fe20000000000 */
[--C-:B------:R-:W-:Y:S01]  /*1b30*/  PRMT R11, R11, 0x5410, R25.reuse ;  /* 0x000054100b0b7816 */ /* 0x100fe20000000019 */
[----:B------:R-:W-:Y:S01]  /*1b40*/  HMUL2 R8, R8, -0.5, -0.5 ;  /* 0xb800b80008087832 */ /* 0x000fe20000000000 */
[----:B------:R-:W4:Y:S01]  /*1b50*/  SHFL.IDX PT, R24, R3, 0x1f, 0x1f ;  /* 0x03e01f0003187f89 */ /* 0x000f2200000e0000 */
[----:B------:R-:W-:Y:S01]  /*1b60*/  HMUL2 R10, R10, -0.5, -0.5 ;  /* 0xb800b8000a0a7832 */ /* 0x000fe20000000000 */
[----:B-1----:R-:W-:Y:S01]  /*1b70*/  PRMT R25, R20, 0x7610, R25 ;  /* 0x0000761014197816 */ /* 0x002fe20000000019 */
[----:B------:R-:W-:Y:S01]  /*1b80*/  HMUL2 R11, R11, -0.5, -0.5 ;  /* 0xb800b8000b0b7832 */ /* 0x000fe20000000000 */
[----:B------:R-:W-:Y:S01]  /*1b90*/  STS.64 [R16+0x28], R8 ;  /* 0x0000280810007388 */ /* 0x000fe20000000a00 */
[----:B---3--:R-:W-:-:S02]  /*1ba0*/  HADD2 R19, R17.H0_H0, R19.H0_H0 ;  /* 0x2000001311137230 */ /* 0x008fc40000000800 */
[C---:B------:R-:W-:Y:S01]  /*1bb0*/  HADD2 R25, R17.reuse.H0_H0, R25.H0_H0 ;  /* 0x2000001911197230 */ /* 0x040fe20000000800 */
[----:B------:R-:W-:Y:S04]  /*1bc0*/  STS.64 [R16+0x30], R10 ;  /* 0x0000300a10007388 */ /* 0x000fe80000000a00 */
[----:B------:R1:W-:Y:S01]  /*1bd0*/  STS.64 [R16+0x18], R12 ;  /* 0x0000180c10007388 */ /* 0x0003e20000000a00 */
[----:B--2---:R-:W-:-:S05]  /*1be0*/  HADD2 R21, R17.H0_H0, R21.H0_H0 ;  /* 0x2000001511157230 */ /* 0x004fca0000000800 */
[----:B------:R-:W-:-:S05]  /*1bf0*/  PRMT R21, R21, 0x5410, R25 ;  /* 0x0000541015157816 */ /* 0x000fca0000000019 */
[----:B-1--4-:R-:W-:-:S07]  /*1c00*/  HMUL2 R12, R21, -0.5, -0.5 ;  /* 0xb800b800150c7832 */ /* 0x012fce0000000000 */
.L_x_43:
[----:B------:R-:W-:-:S05]  /*1c10*/  HADD2 R24, R17.H0_H0, R24.H0_H0 ;  /* 0x2000001811187230 */ /* 0x000fca0000000800 */
[----:B------:R-:W-:-:S05]  /*1c20*/  PRMT R19, R19, 0x5410, R24 ;  /* 0x0000541013137816 */ /* 0x000fca0000000018 */
[----:B------:R-:W-:-:S05]  /*1c30*/  HMUL2 R13, R19, -0.5, -0.5 ;  /* 0xb800b800130d7832 */ /* 0x000fca0000000000 */
[----:B------:R3:W-:Y:S02]  /*1c40*/  STS.64 [R16+0x38], R12 ;  /* 0x0000380c10007388 */ /* 0x0007e40000000a00 */
.L_x_4:
[----:B-12---:R-:W-:Y:S01]  /*1c50*/  SHF.R.U32.HI R9, RZ, 0x5, R6 ;  /* 0x00000005ff097819 */ /* 0x006fe20000011606 */
[----:B------:R-:W-:Y:S05]  /*1c60*/  WARPSYNC.ALL ;  /* 0x0000000000007948 */ /* 0x000fea0003800000 */
[----:B------:R-:W-:Y:S01]  /*1c70*/  BAR.SYNC.DEFER_BLOCKING 0x0 ;  /* 0x0000000000007b1d */ /* 0x000fe20000010000 */
[----:B------:R-:W-:-:S13]  /*1c80*/  ISETP.GT.AND P0, PT, R9, 0x1, PT ;  /* 0x000000010900780c */ /* 0x000fda0003f04270 */
[----:B------:R-:W-:Y:S05]  /*1c90*/  @P0 BRA `(.L_x_6) ;  /* 0x0000000400900947 */ /* 0x000fea0003800000 */
[----:B------:R-:W-:-:S05]  /*1ca0*/  VIMNMX.U32 R8, PT, PT, R9, 0x2, PT ;  /* 0x0000000209087848 */ /* 0x000fca0003fe0000 */
[----:B------:R-:W-:-:S04]  /*1cb0*/  IMAD.SHL.U32 R10, R8, 0x4, RZ ;  /* 0x00000004080a7824 */ /* 0x000fc800078e00ff */
[----:B------:R-:W1:Y:S02]  /*1cc0*/  LDC R8, c[0x2][R10] ;  /* 0x008000000a087b82 */ /* 0x000e640000000800 */
[----:B-1----:R-:W-:-:S04]  /*1cd0*/  SHF.R.S32.HI R9, RZ, 0x1f, R8 ;  /* 0x0000001fff097819 */ /* 0x002fc80000011408 */
.L_x_59:
[----:B------:R-:W-:Y:S05]  /*1ce0*/  BRX R8 -0x1cf0                                             (*"BRANCH_TARGETS .L_x_60,.L_x_61,.L_x_7"*) ;  /* 0xffffffe008c47949 */ /* 0x000fea000383ffff */
.L_x_61:
[----:B------:R-:W1:Y:S01]  /*1cf0*/  S2R R11, SR_LANEID ;  /* 0x00000000000b7919 */ /* 0x000e620000000000 */
[----:B------:R-:W-:Y:S01]  /*1d00*/  MOV R24, 0x400 ;  /* 0x0000040000187802 */ /* 0x000fe20000000f00 */
[----:B------:R-:W-:Y:S05]  /*1d10*/  WARPSYNC.ALL ;  /* 0x0000000000007948 */ /* 0x000fea0003800000 */
[----:B------:R-:W2:Y:S01]  /*1d20*/  S2R R19, SR_CgaCtaId ;  /* 0x0000000000137919 */ /* 0x000ea20000008800 */
[----:B-1----:R-:W-:Y:S02]  /*1d30*/  SHF.R.U32.HI R8, RZ, 0x3, R11 ;  /* 0x00000003ff087819 */ /* 0x002fe4000001160b */
[----:B------:R-:W-:-:S02]  /*1d40*/  LOP3.LUT R9, R11, 0x7, RZ, 0xc0, !PT ;  /* 0x000000070b097812 */ /* 0x000fc400078ec0ff */
[--C-:B------:R-:W-:Y:S01]  /*1d50*/  SHF.R.U32.HI R25, RZ, 0x2, R11.reuse ;  /* 0x00000002ff197819 */ /* 0x100fe2000001160b */
[----:B---3--:R-:W-:Y:S01]  /*1d60*/  IMAD.SHL.U32 R12, R8, 0x8, RZ ;  /* 0x00000008080c7824 */ /* 0x008fe200078e00ff */
[----:B------:R-:W-:Y:S02]  /*1d70*/  LOP3.LUT R10, R11, 0x3, RZ, 0xc0, !PT ;  /* 0x000000030b0a7812 */ /* 0x000fe400078ec0ff */
[----:B------:R-:W-:Y:S02]  /*1d80*/  SHF.R.U32.HI R8, RZ, 0x4, R11 ;  /* 0x00000004ff087819 */ /* 0x000fe4000001160b */
[----:B------:R-:W-:Y:S01]  /*1d90*/  LOP3.LUT R9, R12, 0x8, R9, 0xe2, !PT ;  /* 0x000000080c097812 */ /* 0x000fe200078ee209 */
[C---:B------:R-:W-:Y:S01]  /*1da0*/  VIADD R12, R24.reuse, 0x1000 ;  /* 0x00001000180c7836 */ /* 0x040fe20000000000 */
[----:B--2---:R-:W-:Y:S01]  /*1db0*/  LEA R11, R19, R24, 0x18 ;  /* 0x00000018130b7211 */ /* 0x004fe200078ec0ff */
[----:B------:R-:W-:Y:S01]  /*1dc0*/  IMAD R25, R25, 0x10, R10 ;  /* 0x0000001019197824 */ /* 0x000fe200078e020a */
[----:B------:R-:W-:Y:S01]  /*1dd0*/  IADD3 R10, PT, PT, R24, 0x800, RZ ;  /* 0x00000800180a7810 */ /* 0x000fe20007ffe0ff */
[----:B------:R-:W-:Y:S01]  /*1de0*/  IMAD.SHL.U32 R8, R8, 0x8, RZ ;  /* 0x0000000808087824 */ /* 0x000fe200078e00ff */
[C---:B------:R-:W-:Y:S01]  /*1df0*/  LEA R12, R19.reuse, R12, 0x18 ;  /* 0x0000000c130c7211 */ /* 0x040fe200078ec0ff */
[----:B------:R-:W-:Y:S01]  /*1e00*/  VIADD R24, R24, 0x1800 ;  /* 0x0000180018187836 */ /* 0x000fe20000000000 */
[----:B------:R-:W-:Y:S01]  /*1e10*/  LEA R13, R19, R10, 0x18 ;  /* 0x0000000a130d7211 */ /* 0x000fe200078ec0ff */
[----:B------:R-:W-:-:S02]  /*1e20*/  IMAD R8, R9, 0x20, R8 ;  /* 0x0000002009087824 */ /* 0x000fc400078e0208 */
[----:B------:R-:W-:Y:S01]  /*1e30*/  VIADD R9, R11, 0x20 ;  /* 0x000000200b097836 */ /* 0x000fe20000000000 */
[----:B------:R-:W-:Y:S01]  /*1e40*/  LEA R24, R19, R24, 0x18 ;  /* 0x0000001813187211 */ /* 0x000fe200078ec0ff */
[----:B------:R-:W-:Y:S02]  /*1e50*/  VIADD R28, R12, 0x20 ;  /* 0x000000200c1c7836 */ /* 0x000fe40000000000 */
[----:B------:R-:W-:Y:S02]  /*1e60*/  VIADD R11, R11, 0x420 ;  /* 0x000004200b0b7836 */ /* 0x000fe40000000000 */
[----:B------:R-:W-:Y:S02]  /*1e70*/  VIADD R27, R13, 0x20 ;  /* 0x000000200d1b7836 */ /* 0x000fe40000000000 */
[C---:B------:R-:W-:Y:S02]  /*1e80*/  IMAD.U32 R30, R8.reuse, 0x2, R13 ;  /* 0x00000002081e7824 */ /* 0x040fe400078e000d */
[----:B------:R-:W-:-:S02]  /*1e90*/  IMAD.U32 R29, R8, 0x2, R9 ;  /* 0x00000002081d7824 */ /* 0x000fc400078e0009 */
[C---:B------:R-:W-:Y:S02]  /*1ea0*/  IMAD.U32 R28, R25.reuse, 0x4, R28 ;  /* 0x00000004191c7824 */ /* 0x040fe400078e001c */
[C---:B------:R-:W-:Y:S01]  /*1eb0*/  IMAD.U32 R27, R8.reuse, 0x2, R27 ;  /* 0x00000002081b7824 */ /* 0x040fe200078e001b */
[----:B------:R-:W-:Y:S01]  /*1ec0*/  LDSM.16.MT88.4 R12, [R29] ;  /* 0x000000001d0c783b */ /* 0x000fe20000004200 */
[----:B------:R-:W-:Y:S02]  /*1ed0*/  IMAD.U32 R26, R8, 0x2, R11 ;  /* 0x00000002081a7824 */ /* 0x000fe400078e000b */
[----:B------:R-:W-:Y:S01]  /*1ee0*/  VIADD R24, R24, 0x20 ;  /* 0x0000002018187836 */ /* 0x000fe20000000000 */
[----:B------:R-:W-:Y:S04]  /*1ef0*/  LDS R16, [R28] ;  /* 0x000000001c107984 */ /* 0x000fe80000000800 */
[----:B------:R-:W-:Y:S01]  /*1f00*/  LDS R17, [R28+0x200] ;  /* 0x000200001c117984 */ /* 0x000fe20000000800 */
[----:B------:R-:W-:-:S03]  /*1f10*/  LEA R24, R25, R24, 0x2 ;  /* 0x0000001819187211 */ /* 0x000fc600078e10ff */
[----:B------:R-:W1:Y:S04]  /*1f20*/  LDSM.16.M88.4 R8, [R30] ;  /* 0x000000001e08783b */ /* 0x000e680000000200 */
[----:B------:R-:W-:Y:S04]  /*1f30*/  LDS R20, [R28+0x10] ;  /* 0x000010001c147984 */ /* 0x000fe80000000800 */
[----:B------:R-:W2:Y:S01]  /*1f40*/  LDS R21, [R28+0x210] ;  /* 0x000210001c157984 */ /* 0x000ea20000000800 */
[C---:B-1----:R-:W-:Y:S08]  /*1f50*/  HMMA.16816.F16 R16, R8.reuse, R12, R16 ;  /* 0x0000000c0810723c */ /* 0x042ff00000000810 */
[----:B--2---:R-:W-:Y:S01]  /*1f60*/  HMMA.16816.F16 R20, R8, R14, R20 ;  /* 0x0000000e0814723c */ /* 0x004fe20000000814 */
[----:B------:R-:W-:Y:S04]  /*1f70*/  LDSM.16.M88.4 R8, [R27] ;  /* 0x000000001b08783b */ /* 0x000fe80000000200 */
[----:B------:R-:W1:Y:S07]  /*1f80*/  LDSM.16.MT88.4 R12, [R26] ;  /* 0x000000001a0c783b */ /* 0x000e6e0000004200 */
[C---:B-1----:R-:W-:Y:S08]  /*1f90*/  HMMA.16816.F16 R12, R8.reuse, R12, R16 ;  /* 0x0000000c080c723c */ /* 0x042ff00000000810 */
[----:B------:R-:W-:Y:S11]  /*1fa0*/  HMMA.16816.F16 R14, R8, R14, R20 ;  /* 0x0000000e080e723c */ /* 0x000ff60000000814 */
[----:B------:R1:W-:Y:S04]  /*1fb0*/  STS [R24], R12 ;  /* 0x0000000c18007388 */ /* 0x0003e80000000800 */
[----:B------:R1:W-:Y:S04]  /*1fc0*/  STS [R24+0x200], R13 ;  /* 0x0002000d18007388 */ /* 0x0003e80000000800 */
[----:B------:R1:W-:Y:S04]  /*1fd0*/  STS [R24+0x10], R14 ;  /* 0x0000100e18007388 */ /* 0x0003e80000000800 */
[----:B------:R1:W-:Y:S01]  /*1fe0*/  STS [R24+0x210], R15 ;  /* 0x0002100f18007388 */ /* 0x0003e20000000800 */
[----:B------:R-:W-:Y:S05]  /*1ff0*/  BRA `(.L_x_7) ;  /* 0x0000000800587947 */ /* 0x000fea0003800000 */
.L_x_60:
[----:B------:R-:W1:Y:S01]  /*2000*/  S2R R8, SR_LANEID ;  /* 0x0000000000087919 */ /* 0x000e620000000000 */
[----:B------:R-:W-:Y:S01]  /*2010*/  MOV R25, 0x400 ;  /* 0x0000040000197802 */ /* 0x000fe20000000f00 */
[----:B------:R-:W-:Y:S05]  /*2020*/  WARPSYNC.ALL ;  /* 0x0000000000007948 */ /* 0x000fea0003800000 */
[----:B------:R-:W2:Y:S01]  /*2030*/  S2R R24, SR_CgaCtaId ;  /* 0x0000000000187919 */ /* 0x000ea20000008800 */
[----:B---3--:R-:W-:Y:S01]  /*2040*/  VIADD R13, R25, 0x1000 ;  /* 0x00001000190d7836 */ /* 0x008fe20000000000 */
[----:B-1----:R-:W-:Y:S02]  /*2050*/  SHF.R.U32.HI R9, RZ, 0x3, R8 ;  /* 0x00000003ff097819 */ /* 0x002fe40000011608 */
[----:B------:R-:W-:-:S02]  /*2060*/  LOP3.LUT R10, R8, 0x7, RZ, 0xc0, !PT ;  /* 0x00000007080a7812 */ /* 0x000fc400078ec0ff */
[--C-:B------:R-:W-:Y:S01]  /*2070*/  SHF.R.U32.HI R19, RZ, 0x2, R8.reuse ;  /* 0x00000002ff137819 */ /* 0x100fe20000011608 */
[----:B------:R-:W-:Y:S01]  /*2080*/  IMAD.SHL.U32 R11, R9, 0x8, RZ ;  /* 0x00000008090b7824 */ /* 0x000fe200078e00ff */
[----:B------:R-:W-:Y:S01]  /*2090*/  LOP3.LUT R12, R8, 0x3, RZ, 0xc0, !PT ;  /* 0x00000003080c7812 */ /* 0x000fe200078ec0ff */
[----:B------:R-:W-:Y:S01]  /*20a0*/  VIADD R9, R25, 0x800 ;  /* 0x0000080019097836 */ /* 0x000fe20000000000 */
[----:B------:R-:W-:Y:S02]  /*20b0*/  SHF.R.U32.HI R8, RZ, 0x4, R8 ;  /* 0x00000004ff087819 */ /* 0x000fe40000011608 */
[----:B------:R-:W-:Y:S01]  /*20c0*/  LOP3.LUT R11, R11, 0x8, R10, 0xe2, !PT ;  /* 0x000000080b0b7812 */ /* 0x000fe200078ee20a */
[----:B------:R-:W-:Y:S01]  /*20d0*/  IMAD R19, R19, 0x10, R12 ;  /* 0x0000001013137824 */ /* 0x000fe200078e020c */
[----:B--2---:R-:W-:Y:S01]  /*20e0*/  LEA R29, R24, R25, 0x18 ;  /* 0x00000019181d7211 */ /* 0x004fe200078ec0ff */
[----:B------:R-:W-:Y:S01]  /*20f0*/  IMAD.SHL.U32 R8, R8, 0x8, RZ ;  /* 0x0000000808087824 */ /* 0x000fe200078e00ff */
[----:B------:R-:W-:-:S02]  /*2100*/  LEA R9, R24, R9, 0x18 ;  /* 0x0000000918097211 */ /* 0x000fc400078ec0ff */
[C---:B------:R-:W-:Y:S01]  /*2110*/  LEA R28, R24.reuse, R13, 0x18 ;  /* 0x0000000d181c7211 */ /* 0x040fe200078ec0ff */
[----:B------:R-:W-:Y:S01]  /*2120*/  IMAD R8, R11, 0x20, R8 ;  /* 0x000000200b087824 */ /* 0x000fe200078e0208 */
[----:B------:R-:W-:Y:S01]  /*2130*/  IADD3 R25, PT, PT, R25, 0x1800, RZ ;  /* 0x0000180019197810 */ /* 0x000fe20007ffe0ff */
[----:B------:R-:W-:Y:S02]  /*2140*/  VIADD R26, R29, 0x400 ;  /* 0x000004001d1a7836 */ /* 0x000fe40000000000 */
[----:B------:R-:W-:Y:S01]  /*2150*/  VIADD R27, R9, 0x20 ;  /* 0x00000020091b7836 */ /* 0x000fe20000000000 */
[----:B------:R-:W-:Y:S01]  /*2160*/  LEA R24, R24, R25, 0x18 ;  /* 0x0000001918187211 */ /* 0x000fe200078ec0ff */
[C---:B------:R-:W-:Y:S02]  /*2170*/  IMAD.U32 R30, R8.reuse, 0x2, R9 ;  /* 0x00000002081e7824 */ /* 0x040fe400078e0009 */
[----:B------:R-:W-:Y:S02]  /*2180*/  IMAD.U32 R29, R8, 0x2, R29 ;  /* 0x00000002081d7824 */ /* 0x000fe400078e001d */
[----:B------:R-:W-:-:S02]  /*2190*/  IMAD.U32 R28, R19, 0x4, R28 ;  /* 0x00000004131c7824 */ /* 0x000fc400078e001c */
[C---:B------:R-:W-:Y:S01]  /*21a0*/  IMAD.U32 R27, R8.reuse, 0x2, R27 ;  /* 0x00000002081b7824 */ /* 0x040fe200078e001b */
[----:B------:R-:W-:Y:S01]  /*21b0*/  LDSM.16.MT88.4 R12, [R29] ;  /* 0x000000001d0c783b */ /* 0x000fe20000004200 */
[----:B------:R-:W-:Y:S02]  /*21c0*/  IMAD.U32 R26, R8, 0x2, R26 ;  /* 0x00000002081a7824 */ /* 0x000fe400078e001a */
[----:B------:R-:W-:Y:S01]  /*21d0*/  IMAD.U32 R19, R19, 0x4, R24 ;  /* 0x0000000413137824 */ /* 0x000fe200078e0018 */
[----:B------:R-:W-:Y:S04]  /*21e0*/  LDS R16, [R28] ;  /* 0x000000001c107984 */ /* 0x000fe80000000800 */
[----:B------:R-:W-:Y:S04]  /*21f0*/  LDS R17, [R28+0x200] ;  /* 0x000200001c117984 */ /* 0x000fe80000000800 */
        /* <DEDUP_REMOVED lines=14> */
.L_x_6:
[----:B------:R-:W-:-:S05]  /*22e0*/  IMAD.MOV.U32 R8, RZ, RZ, -0x2 ;  /* 0xfffffffeff087424 */ /* 0x000fca00078e00ff */
[----:B------:R-:W-:-:S05]  /*22f0*/  VIADDMNMX.U32 R8, R9, R8, 0x2, PT ;  /* 0x0000000209087446 */ /* 0x000fca0003800008 */
[----:B------:R-:W-:-:S04]  /*2300*/  IMAD.SHL.U32 R10, R8, 0x4, RZ ;  /* 0x00000004080a7824 */ /* 0x000fc800078e00ff */
[----:B------:R-:W1:Y:S02]  /*2310*/  LDC R8, c[0x2][R10+0xc] ;  /* 0x008003000a087b82 */ /* 0x000e640000000800 */
[----:B-1----:R-:W-:-:S04]  /*2320*/  SHF.R.S32.HI R9, RZ, 0x1f, R8 ;  /* 0x0000001fff097819 */ /* 0x002fc80000011408 */
.L_x_63:
[----:B------:R-:W-:Y:S05]  /*2330*/  BRX R8 -0x2340                                             (*"BRANCH_TARGETS .L_x_64,.L_x_65,.L_x_7"*) ;  /* 0xffffffdc08307949 */ /* 0x000fea000383ffff */
.L_x_65:
        /* <DEDUP_REMOVED lines=9> */
[----:B------:R-:W-:Y:S02]  /*23d0*/  LOP3.LUT R12, R8, 0x3, RZ, 0xc0, !PT ;  /* 0x00000003080c7812 */ /* 0x000fe400078ec0ff */
[----:B------:R-:W-:Y:S02]  /*23e0*/  SHF.R.U32.HI R8, RZ, 0x4, R8 ;  /* 0x00000004ff087819 */ /* 0x000fe40000011608 */
[----:B------:R-:W-:Y:S01]  /*23f0*/  LOP3.LUT R11, R9, 0x8, R10, 0xe2, !PT ;  /* 0x00000008090b7812 */ /* 0x000fe200078ee20a */
[----:B------:R-:W-:Y:S01]  /*2400*/  VIADD R9, R25, 0x800 ;  /* 0x0000080019097836 */ /* 0x000fe20000000000 */
[----:B--2---:R-:W-:Y:S01]  /*2410*/  LEA R10, R24, R25, 0x18 ;  /* 0x00000019180a7211 */ /* 0x004fe200078ec0ff */
[----:B------:R-:W-:Y:S01]  /*2420*/  IMAD.SHL.U32 R8, R8, 0x8, RZ ;  /* 0x0000000808087824 */ /* 0x000fe200078e00ff */
[C---:B------:R-:W-:Y:S01]  /*2430*/  LEA R13, R24.reuse, R13, 0x18 ;  /* 0x0000000d180d7211 */ /* 0x040fe200078ec0ff */
[----:B------:R-:W-:Y:S01]  /*2440*/  IMAD R19, R19, 0x10, R12 ;  /* 0x0000001013137824 */ /* 0x000fe200078e020c */
[----:B------:R-:W-:Y:S01]  /*2450*/  LEA R9, R24, R9, 0x18 ;  /* 0x0000000918097211 */ /* 0x000fe200078ec0ff */
[----:B------:R-:W-:Y:S01]  /*2460*/  IMAD R11, R11, 0x20, R8 ;  /* 0x000000200b0b7824 */ /* 0x000fe200078e0208 */
[----:B------:R-:W-:Y:S01]  /*2470*/  IADD3 R28, PT, PT, R13, 0x420, RZ ;  /* 0x000004200d1c7810 */ /* 0x000fe20007ffe0ff */
[----:B------:R-:W-:-:S02]  /*2480*/  VIADD R12, R10, 0x20 ;  /* 0x000000200a0c7836 */ /* 0x000fc40000000000 */
[C---:B------:R-:W-:Y:S02]  /*2490*/  VIADD R8, R9.reuse, 0x400 ;  /* 0x0000040009087836 */ /* 0x040fe40000000000 */
[----:B------:R-:W-:Y:S02]  /*24a0*/  VIADD R27, R9, 0x420 ;  /* 0x00000420091b7836 */ /* 0x000fe40000000000 */
[----:B------:R-:W-:Y:S02]  /*24b0*/  VIADD R26, R10, 0x420 ;  /* 0x000004200a1a7836 */ /* 0x000fe40000000000 */
[C---:B------:R-:W-:Y:S02]  /*24c0*/  IMAD.U32 R29, R11.reuse, 0x2, R8 ;  /* 0x000000020b1d7824 */ /* 0x040fe400078e0008 */
[----:B------:R-:W-:Y:S02]  /*24d0*/  IMAD.U32 R30, R11, 0x2, R12 ;  /* 0x000000020b1e7824 */ /* 0x000fe400078e000c */
[----:B------:R-:W-:-:S02]  /*24e0*/  IMAD.U32 R28, R19, 0x4, R28 ;  /* 0x00000004131c7824 */ /* 0x000fc400078e001c */
[C---:B------:R-:W-:Y:S01]  /*24f0*/  IMAD.U32 R27, R11.reuse, 0x2, R27 ;  /* 0x000000020b1b7824 */ /* 0x040fe200078e001b */
[----:B------:R-:W-:Y:S01]  /*2500*/  LDSM.16.MT88.4 R12, [R30] ;  /* 0x000000001e0c783b */ /* 0x000fe20000004200 */
[----:B------:R-:W-:Y:S02]  /*2510*/  IMAD.U32 R26, R11, 0x2, R26 ;  /* 0x000000020b1a7824 */ /* 0x000fe400078e001a */
[----:B------:R-:W-:Y:S01]  /*2520*/  VIADD R25, R25, 0x1800 ;  /* 0x0000180019197836 */ /* 0x000fe20000000000 */
        /* <DEDUP_REMOVED lines=10> */
[----:B------:R-:W-:Y:S01]  /*25d0*/  HMMA.16816.F16 R14, R8, R14, R20 ;  /* 0x0000000e080e723c */ /* 0x000fe20000000814 */
[----:B------:R-:W-:-:S05]  /*25e0*/  LEA R8, R24, R25, 0x18 ;  /* 0x0000001918087211 */ /* 0x000fca00078ec0ff */
[----:B------:R-:W-:-:S04]  /*25f0*/  VIADD R8, R8, 0x420 ;  /* 0x0000042008087836 */ /* 0x000fc80000000000 */
[----:B------:R-:W-:-:S05]  /*2600*/  IMAD.U32 R8, R19, 0x4, R8 ;  /* 0x0000000413087824 */ /* 0x000fca00078e0008 */
[----:B------:R1:W-:Y:S04]  /*2610*/  STS [R8], R12 ;  /* 0x0000000c08007388 */ /* 0x0003e80000000800 */
[----:B------:R1:W-:Y:S04]  /*2620*/  STS [R8+0x200], R13 ;  /* 0x0002000d08007388 */ /* 0x0003e80000000800 */
[----:B------:R1:W-:Y:S04]  /*2630*/  STS [R8+0x10], R14 ;  /* 0x0000100e08007388 */ /* 0x0003e80000000800 */
[----:B------:R1:W-:Y:S01]  /*2640*/  STS [R8+0x210], R15 ;  /* 0x0002100f08007388 */ /* 0x0003e20000000800 */
[----:B------:R-:W-:Y:S05]  /*2650*/  BRA `(.L_x_7) ;  /* 0x0000000000c07947 */ /* 0x000fea0003800000 */
.L_x_64:
        /* <DEDUP_REMOVED lines=9> */
[----:B------:R-:W-:Y:S02]  /*26f0*/  SHF.R.U32.HI R19, RZ, 0x2, R8 ;  /* 0x00000002ff137819 */ /* 0x000fe40000011608 */
[----:B------:R-:W-:Y:S01]  /*2700*/  LOP3.LUT R8, R8, 0x3, RZ, 0xc0, !PT ;  /* 0x0000000308087812 */ /* 0x000fe200078ec0ff */
[----:B------:R-:W-:Y:S01]  /*2710*/  IMAD.SHL.U32 R11, R11, 0x8, RZ ;  /* 0x000000080b0b7824 */ /* 0x000fe200078e00ff */
[----:B------:R-:W-:Y:S01]  /*2720*/  LOP3.LUT R10, R9, 0x8, R10, 0xe2, !PT ;  /* 0x00000008090a7812 */ /* 0x000fe200078ee20a */
[----:B------:R-:W-:Y:S01]  /*2730*/  VIADD R9, R25, 0x800 ;  /* 0x0000080019097836 */ /* 0x000fe20000000000 */
[----:B--2---:R-:W-:Y:S01]  /*2740*/  LEA R13, R24, R13, 0x18 ;  /* 0x0000000d180d7211 */ /* 0x004fe200078ec0ff */
[----:B------:R-:W-:Y:S01]  /*2750*/  IMAD R19, R19, 0x10, R8 ;  /* 0x0000001013137824 */ /* 0x000fe200078e0208 */
[----:B------:R-:W-:-:S02]  /*2760*/  LEA R11, R10, R11, 0x5 ;  /* 0x0000000b0a0b7211 */ /* 0x000fc400078e28ff */
[C---:B------:R-:W-:Y:S01]  /*2770*/  LEA R9, R24.reuse, R9, 0x18 ;  /* 0x0000000918097211 */ /* 0x040fe200078ec0ff */
[----:B------:R-:W-:Y:S01]  /*2780*/  VIADD R28, R13, 0x400 ;  /* 0x000004000d1c7836 */ /* 0x000fe20000000000 */
[----:B------:R-:W-:Y:S01]  /*2790*/  LEA R10, R24, R25, 0x18 ;  /* 0x00000019180a7211 */ /* 0x000fe200078ec0ff */
[----:B------:R-:W-:Y:S02]  /*27a0*/  VIADD R25, R25, 0x1800 ;  /* 0x0000180019197836 */ /* 0x000fe40000000000 */
[C---:B------:R-:W-:Y:S02]  /*27b0*/  VIADD R8, R9.reuse, 0x400 ;  /* 0x0000040009087836 */ /* 0x040fe40000000000 */
[----:B------:R-:W-:Y:S02]  /*27c0*/  VIADD R12, R9, 0x420 ;  /* 0x00000420090c7836 */ /* 0x000fe40000000000 */
[----:B------:R-:W-:Y:S02]  /*27d0*/  VIADD R26, R10, 0x400 ;  /* 0x000004000a1a7836 */ /* 0x000fe40000000000 */
[----:B------:R-:W-:-:S02]  /*27e0*/  IMAD.U32 R29, R11, 0x2, R8 ;  /* 0x000000020b1d7824 */ /* 0x000fc400078e0008 */
[----:B------:R-:W-:Y:S02]  /*27f0*/  IMAD.U32 R30, R11, 0x2, R10 ;  /* 0x000000020b1e7824 */ /* 0x000fe400078e000a */
[----:B------:R-:W-:Y:S02]  /*2800*/  IMAD.U32 R28, R19, 0x4, R28 ;  /* 0x00000004131c7824 */ /* 0x000fe400078e001c */
[C---:B------:R-:W-:Y:S02]  /*2810*/  IMAD.U32 R27, R11.reuse, 0x2, R12 ;  /* 0x000000020b1b7824 */ /* 0x040fe400078e000c */
[----:B------:R-:W-:Y:S01]  /*2820*/  IMAD.U32 R26, R11, 0x2, R26 ;  /* 0x000000020b1a7824 */ /* 0x000fe200078e001a */
[----:B------:R-:W-:Y:S04]  /*2830*/  LDS R16, [R28] ;  /* 0x000000001c107984 */ /* 0x000fe80000000800 */
[----:B------:R-:W-:Y:S04]  /*2840*/  LDS R17, [R28+0x200] ;  /* 0x000200001c117984 */ /* 0x000fe80000000800 */
[----:B------:R-:W-:Y:S04]  /*2850*/  LDSM.16.MT88.4 R8, [R30] ;  /* 0x000000001e08783b */ /* 0x000fe80000004200 */
        /* <DEDUP_REMOVED lines=15> */
[----:B------:R2:W-:Y:S02]  /*2950*/  STS [R8+0x210], R15 ;  /* 0x0002100f08007388 */ /* 0x0005e40000000800 */
.L_x_7:
[----:B------:R-:W-:Y:S05]  /*2960*/  WARPSYNC.ALL ;  /* 0x0000000000007948 */ /* 0x000fea0003800000 */
[----:B------:R-:W-:Y:S06]  /*2970*/  BAR.SYNC.DEFER_BLOCKING 0x0 ;  /* 0x0000000000007b1d */ /* 0x000fec0000010000 */
[----:B------:R-:W-:Y:S04]  /*2980*/  BSSY.RECONVERGENT B0, `(.L_x_8) ;  /* 0x00000ac000007945 */ /* 0x000fe80003800200 */
[----:B------:R-:W-:Y:S05]  /*2990*/  @P1 BRA `(.L_x_9) ;  /* 0x0000000800a81947 */ /* 0x000fea0003800000 */
[----:B------:R-:W5:Y:S01]  /*29a0*/  S2UR UR9, SR_CgaCtaId ;  /* 0x00000000000979c3 */ /* 0x000f620000008800 */
[----:B------:R-:W-:Y:S02]  /*29b0*/  UMOV UR8, 0x400 ;  /* 0x0000040000087882 */ /* 0x000fe40000000000 */
[----:B------:R-:W-:-:S04]  /*29c0*/  UIADD3 UR8, UPT, UPT, UR8, 0x1800, URZ ;  /* 0x0000180008087890 */ /* 0x000fc8000fffe0ff */
[----:B-----5:R-:W-:-:S06]  /*29d0*/  ULEA UR8, UR9, UR8, 0x18 ;  /* 0x0000000809087291 */ /* 0x020fcc000f8ec0ff */
[----:B------:R-:W-:-:S05]  /*29e0*/  LEA R9, R6, UR8, 0x6 ;  /* 0x0000000806097c11 */ /* 0x000fca000f8e30ff */
[----:B------:R-:W5:Y:S04]  /*29f0*/  LDS.64 R10, [R9] ;  /* 0x00000000090a7984 */ /* 0x000f680000000a00 */
[----:B-1234-:R-:W1:Y:S01]  /*2a00*/  LDS.64 R12, [R9+0x8] ;  /* 0x00000800090c7984 */ /* 0x01ee620000000a00 */
[C---:B-----5:R-:W-:Y:S01]  /*2a10*/  HSETP2.GEU.AND P3, PT, |R10|.reuse.H1_H1, |R10|.H0_H0, PT ;  /* 0x6000000a0a007234 */ /* 0x060fe20003f6ee00 */
[C---:B------:R-:W-:Y:S02]  /*2a20*/  HADD2 R8, |R10|.reuse.H0_H0, -RZ.H0_H0 ;  /* 0xa00000ff0a087230 */ /* 0x040fe40000000a00 */
[----:B------:R-:W-:-:S03]  /*2a30*/  HADD2 R10, |R10|.H1_H1, -RZ.H0_H0 ;  /* 0xa00000ff0a0a7230 */ /* 0x000fc60000000e00 */
[----:B------:R-:W-:Y:S02]  /*2a40*/  PRMT R8, R8, 0x5410, RZ ;  /* 0x0000541008087816 */ /* 0x000fe400000000ff */
[----:B------:R-:W-:-:S05]  /*2a50*/  PRMT R10, R10, 0x5410, RZ ;  /* 0x000054100a0a7816 */ /* 0x000fca00000000ff */
[----:B------:R-:W-:Y:S01]  /*2a60*/  @!P3 PRMT R8, R10, 0x7610, R8 ;  /* 0x000076100a08b816 */ /* 0x000fe20000000008 */
[----:B------:R-:W-:-:S04]  /*2a70*/  HADD2 R10, |R11|.H0_H0, -RZ.H0_H0 ;  /* 0xa00000ff0b0a7230 */ /* 0x000fc80000000a00 */
[----:B------:R-:W-:Y:S02]  /*2a80*/  HSETP2.GEU.AND P2, PT, |R11|.H0_H0, R8.H0_H0, PT ;  /* 0x200000080b007234 */ /* 0x000fe40003f4ea00 */
[----:B------:R-:W-:-:S11]  /*2a90*/  PRMT R10, R10, 0x5410, RZ ;  /* 0x000054100a0a7816 */ /* 0x000fd600000000ff */
[----:B------:R-:W-:Y:S01]  /*2aa0*/  @!P2 PRMT R8, R10, 0x7610, R8 ;  /* 0x000076100a08a816 */ /* 0x000fe20000000008 */
[----:B------:R-:W-:-:S04]  /*2ab0*/  HADD2 R10, |R11|.H1_H1, -RZ.H0_H0 ;  /* 0xa00000ff0b0a7230 */ /* 0x000fc80000000e00 */
[----:B------:R-:W-:Y:S02]  /*2ac0*/  HSETP2.GEU.AND P1, PT, |R11|.H1_H1, R8.H0_H0, PT ;  /* 0x200000080b007234 */ /* 0x000fe40003f2ee00 */
[----:B------:R-:W-:-:S11]  /*2ad0*/  PRMT R10, R10, 0x5410, RZ ;  /* 0x000054100a0a7816 */ /* 0x000fd600000000ff */
[----:B------:R-:W-:Y:S01]  /*2ae0*/  @!P1 PRMT R8, R10, 0x7610, R8 ;  /* 0x000076100a089816 */ /* 0x000fe20000000008 */
[----:B-1----:R-:W-:-:S04]  /*2af0*/  HADD2 R10, |R12|.H0_H0, -RZ.H0_H0 ;  /* 0xa00000ff0c0a7230 */ /* 0x002fc80000000a00 */
[----:B------:R-:W-:Y:S02]  /*2b00*/  HSETP2.GEU.AND P4, PT, |R12|.H0_H0, R8.H0_H0, PT ;  /* 0x200000080c007234 */ /* 0x000fe40003f8ea00 */
[----:B------:R-:W-:-:S11]  /*2b10*/  PRMT R10, R10, 0x5410, RZ ;  /* 0x000054100a0a7816 */ /* 0x000fd600000000ff */
[----:B------:R-:W-:Y:S01]  /*2b20*/  @!P4 PRMT R8, R10, 0x7610, R8 ;  /* 0x000076100a08c816 */ /* 0x000fe20000000008 */
[----:B------:R-:W-:-:S04]  /*2b30*/  HADD2 R10, |R12|.H1_H1, -RZ.H0_H0 ;  /* 0xa00000ff0c0a7230 */ /* 0x000fc80000000e00 */
[----:B------:R-:W-:Y:S01]  /*2b40*/  HSETP2.GEU.AND P6, PT, |R12|.H1_H1, R8.H0_H0, PT ;  /* 0x200000080c007234 */ /* 0x000fe20003fcee00 */
[----:B------:R-:W-:Y:S01]  /*2b50*/  HADD2 R12, |R13|.H0_H0, -RZ.H0_H0 ;  /* 0xa00000ff0d0c7230 */ /* 0x000fe20000000a00 */
[----:B------:R-:W-:-:S04]  /*2b60*/  PRMT R10, R10, 0x5410, RZ ;  /* 0x000054100a0a7816 */ /* 0x000fc800000000ff */
[----:B------:R-:W-:-:S07]  /*2b70*/  PRMT R12, R12, 0x5410, RZ ;  /* 0x000054100c0c7816 */ /* 0x000fce00000000ff */
[----:B------:R-:W-:Y:S02]  /*2b80*/  @!P6 PRMT R8, R10, 0x7610, R8 ;  /* 0x000076100a08e816 */ /* 0x000fe40000000008 */
[----:B------:R-:W1:Y:S03]  /*2b90*/  LDS.64 R10, [R9+0x10] ;  /* 0x00001000090a7984 */ /* 0x000e660000000a00 */
[----:B------:R-:W-:-:S13]  /*2ba0*/  HSETP2.GEU.AND P5, PT, |R13|.H0_H0, R8.H0_H0, PT ;  /* 0x200000080d007234 */ /* 0x000fda0003faea00 */
[----:B------:R-:W-:Y:S01]  /*2bb0*/  @!P5 PRMT R8, R12, 0x7610, R8 ;  /* 0x000076100c08d816 */ /* 0x000fe20000000008 */
[----:B------:R-:W-:-:S04]  /*2bc0*/  HADD2 R12, |R13|.H1_H1, -RZ.H0_H0 ;  /* 0xa00000ff0d0c7230 */ /* 0x000fc80000000e00 */
[----:B------:R-:W-:Y:S02]  /*2bd0*/  HSETP2.GEU.AND P0, PT, |R13|.H1_H1, R8.H0_H0, PT ;  /* 0x200000080d007234 */ /* 0x000fe40003f0ee00 */
[----:B------:R-:W-:-:S11]  /*2be0*/  PRMT R12, R12, 0x5410, RZ ;  /* 0x000054100c0c7816 */ /* 0x000fd600000000ff */
[----:B------:R-:W-:Y:S02]  /*2bf0*/  @!P0 PRMT R8, R12, 0x7610, R8 ;  /* 0x000076100c088816 */ /* 0x000fe40000000008 */
[----:B------:R-:W-:-:S03]  /*2c00*/  SEL R12, RZ, 0x1, P3 ;  /* 0x00000001ff0c7807 */ /* 0x000fc60001800000 */
[C---:B-1----:R-:W-:Y:S01]  /*2c10*/  HSETP2.GEU.AND P3, PT, |R10|.reuse.H0_H0, R8.H0_H0, PT ;  /* 0x200000080a007234 */ /* 0x042fe20003f6ea00 */
[----:B------:R-:W-:Y:S01]  /*2c20*/  HADD2 R13, |R10|.H0_H0, -RZ.H0_H0 ;  /* 0xa00000ff0a0d7230 */ /* 0x000fe20000000a00 */
[----:B------:R-:W-:-:S04]  /*2c30*/  SEL R14, R12, 0x2, P2 ;  /* 0x000000020c0e7807 */ /* 0x000fc80001000000 */
[----:B------:R-:W-:Y:S02]  /*2c40*/  PRMT R13, R13, 0x5410, RZ ;  /* 0x000054100d0d7816 */ /* 0x000fe400000000ff */
[----:B------:R-:W-:-:S04]  /*2c50*/  SEL R14, R14, 0x3, P1 ;  /* 0x000000030e0e7807 */ /* 0x000fc80000800000 */
[----:B------:R-:W-:Y:S02]  /*2c60*/  SEL R14, R14, 0x4, P4 ;  /* 0x000000040e0e7807 */ /* 0x000fe40002000000 */
[----:B------:R-:W-:Y:S02]  /*2c70*/  @!P3 PRMT R8, R13, 0x7610, R8 ;  /* 0x000076100d08b816 */ /* 0x000fe40000000008 */
[----:B------:R-:W1:Y:S01]  /*2c80*/  LDS.64 R12, [R9+0x18] ;  /* 0x00001800090c7984 */ /* 0x000e620000000a00 */
[----:B------:R-:W-:Y:S02]  /*2c90*/  SEL R14, R14, 0x5, P6 ;  /* 0x000000050e0e7807 */ /* 0x000fe40003000000 */
[C---:B------:R-:W-:Y:S01]  /*2ca0*/  HSETP2.GEU.AND P2, PT, |R10|.reuse.H1_H1, R8.H0_H0, PT ;  /* 0x200000080a007234 */ /* 0x040fe20003f4ee00 */
[----:B------:R-:W-:Y:S01]  /*2cb0*/  HADD2 R10, |R10|.H1_H1, -RZ.H0_H0 ;  /* 0xa00000ff0a0a7230 */ /* 0x000fe20000000e00 */
[----:B------:R-:W-:-:S04]  /*2cc0*/  SEL R14, R14, 0x6, P5 ;  /* 0x000000060e0e7807 */ /* 0x000fc80002800000 */
[----:B------:R-:W-:Y:S02]  /*2cd0*/  PRMT R10, R10, 0x5410, RZ ;  /* 0x000054100a0a7816 */ /* 0x000fe400000000ff */
[----:B------:R-:W-:-:S04]  /*2ce0*/  SEL R14, R14, 0x7, P0 ;  /* 0x000000070e0e7807 */ /* 0x000fc80000000000 */
[----:B------:R-:W-:Y:S02]  /*2cf0*/  SEL R14, R14, 0x8, P3 ;  /* 0x000000080e0e7807 */ /* 0x000fe40001800000 */
[----:B------:R-:W-:Y:S01]  /*2d00*/  @!P2 PRMT R8, R10, 0x7610, R8 ;  /* 0x000076100a08a816 */ /* 0x000fe20000000008 */
[----:B------:R-:W-:Y:S01]  /*2d10*/  HADD2 R10, |R11|.H0_H0, -RZ.H0_H0 ;  /* 0xa00000ff0b0a7230 */ /* 0x000fe20000000a00 */
[----:B------:R-:W-:-:S03]  /*2d20*/  SEL R14, R14, 0x9, P2 ;  /* 0x000000090e0e7807 */ /* 0x000fc60001000000 */
[----:B------:R-:W-:Y:S02]  /*2d30*/  HSETP2.GEU.AND P1, PT, |R11|.H0_H0, R8.H0_H0, PT ;  /* 0x200000080b007234 */ /* 0x000fe40003f2ea00 */
[----:B------:R-:W-:-:S03]  /*2d40*/  PRMT R10, R10, 0x5410, RZ ;  /* 0x000054100a0a7816 */ /* 0x000fc600000000ff */
[----:B------:R-:W-:-:S08]  /*2d50*/  SEL R14, R14, 0xa, P1 ;  /* 0x0000000a0e0e7807 */ /* 0x000fd00000800000 */
[----:B------:R-:W-:Y:S01]  /*2d60*/  @!P1 PRMT R8, R10, 0x7610, R8 ;  /* 0x000076100a089816 */ /* 0x000fe20000000008 */
[----:B------:R-:W-:-:S04]  /*2d70*/  HADD2 R10, |R11|.H1_H1, -RZ.H0_H0 ;  /* 0xa00000ff0b0a7230 */ /* 0x000fc80000000e00 */
[----:B------:R-:W-:Y:S02]  /*2d80*/  HSETP2.GEU.AND P4, PT, |R11|.H1_H1, R8.H0_H0, PT ;  /* 0x200000080b007234 */ /* 0x000fe40003f8ee00 */
[----:B------:R-:W-:-:S03]  /*2d90*/  PRMT R10, R10, 0x5410, RZ ;  /* 0x000054100a0a7816 */ /* 0x000fc600000000ff */
[----:B------:R-:W-:-:S08]  /*2da0*/  SEL R14, R14, 0xb, P4 ;  /* 0x0000000b0e0e7807 */ /* 0x000fd00002000000 */
[----:B------:R-:W-:Y:S01]  /*2db0*/  @!P4 PRMT R8, R10, 0x7610, R8 ;  /* 0x000076100a08c816 */ /* 0x000fe20000000008 */
[----:B-1----:R-:W-:-:S04]  /*2dc0*/  HADD2 R10, |R12|.H0_H0, -RZ.H0_H0 ;  /* 0xa00000ff0c0a7230 */ /* 0x002fc80000000a00 */
[----:B------:R-:W-:Y:S02]  /*2dd0*/  HSETP2.GEU.AND P6, PT, |R12|.H0_H0, R8.H0_H0, PT ;  /* 0x200000080c007234 */ /* 0x000fe40003fcea00 */
[----:B------:R-:W-:-:S03]  /*2de0*/  PRMT R10, R10, 0x5410, RZ ;  /* 0x000054100a0a7816 */ /* 0x000fc600000000ff */
[----:B------:R-:W-:-:S08]  /*2df0*/  SEL R14, R14, 0xc, P6 ;  /* 0x0000000c0e0e7807 */ /* 0x000fd00003000000 */
[----:B------:R-:W-:Y:S01]  /*2e00*/  @!P6 PRMT R8, R10, 0x7610, R8 ;  /* 0x000076100a08e816 */ /* 0x000fe20000000008 */
[----:B------:R-:W-:-:S04]  /*2e10*/  HADD2 R10, |R12|.H1_H1, -RZ.H0_H0 ;  /* 0xa00000ff0c0a7230 */ /* 0x000fc80000000e00 */
[----:B------:R-:W-:Y:S01]  /*2e20*/  HSETP2.GEU.AND P5, PT, |R12|.H1_H1, R8.H0_H0, PT ;  /* 0x200000080c007234 */ /* 0x000fe20003faee00 */
[----:B------:R-:W-:Y:S01]  /*2e30*/  HADD2 R12, |R13|.H0_H0, -RZ.H0_H0 ;  /* 0xa00000ff0d0c7230 */ /* 0x000fe20000000a00 */
[----:B------:R-:W-:-:S03]  /*2e40*/  PRMT R10, R10, 0x5410, RZ ;  /* 0x000054100a0a7816 */ /* 0x000fc600000000ff */
[----:B------:R-:W-:Y:S02]  /*2e50*/  SEL R14, R14, 0xd, P5 ;  /* 0x0000000d0e0e7807 */ /* 0x000fe40002800000 */
[----:B------:R-:W-:-:S06]  /*2e60*/  PRMT R12, R12, 0x5410, RZ ;  /* 0x000054100c0c7816 */ /* 0x000fcc00000000ff */
[----:B------:R-:W-:Y:S02]  /*2e70*/  @!P5 PRMT R8, R10, 0x7610, R8 ;  /* 0x000076100a08d816 */ /* 0x000fe40000000008 */
[----:B------:R-:W1:Y:S03]  /*2e80*/  LDS.64 R10, [R9+0x20] ;  /* 0x00002000090a7984 */ /* 0x000e660000000a00 */
[----:B------:R-:W-:-:S05]  /*2e90*/  HSETP2.GEU.AND P0, PT, |R13|.H0_H0, R8.H0_H0, PT ;  /* 0x200000080d007234 */ /* 0x000fca0003f0ea00 */
[----:B------:R-:W-:-:S08]  /*2ea0*/  SEL R14, R14, 0xe, P0 ;  /* 0x0000000e0e0e7807 */ /* 0x000fd00000000000 */
[----:B------:R-:W-:Y:S01]  /*2eb0*/  @!P0 PRMT R8, R12, 0x7610, R8 ;  /* 0x000076100c088816 */ /* 0x000fe20000000008 */
[----:B------:R-:W-:-:S04]  /*2ec0*/  HADD2 R12, |R13|.H1_H1, -RZ.H0_H0 ;  /* 0xa00000ff0d0c7230 */ /* 0x000fc80000000e00 */
[----:B------:R-:W-:Y:S02]  /*2ed0*/  HSETP2.GEU.AND P3, PT, |R13|.H1_H1, R8.H0_H0, PT ;  /* 0x200000080d007234 */ /* 0x000fe40003f6ee00 */
[----:B------:R-:W-:-:S03]  /*2ee0*/  PRMT R12, R12, 0x5410, RZ ;  /* 0x000054100c0c7816 */ /* 0x000fc600000000ff */
[----:B------:R-:W-:-:S08]  /*2ef0*/  SEL R14, R14, 0xf, P3 ;  /* 0x0000000f0e0e7807 */ /* 0x000fd00001800000 */
[----:B------:R-:W-:-:S05]  /*2f00*/  @!P3 PRMT R8, R12, 0x7610, R8 ;  /* 0x000076100c08b816 */ /* 0x000fca0000000008 */
[C---:B-1----:R-:W-:Y:S01]  /*2f10*/  HSETP2.GEU.AND P2, PT, |R10|.reuse.H0_H0, R8.H0_H0, PT ;  /* 0x200000080a007234 */ /* 0x042fe20003f4ea00 */
[----:B------:R-:W-:-:S04]  /*2f20*/  HADD2 R12, |R10|.H0_H0, -RZ.H0_H0 ;  /* 0xa00000ff0a0c7230 */ /* 0x000fc80000000a00 */
[----:B------:R-:W-:Y:S02]  /*2f30*/  SEL R14, R14, 0x10, P2 ;  /* 0x000000100e0e7807 */ /* 0x000fe40001000000 */
[----:B------:R-:W-:-:S06]  /*2f40*/  PRMT R12, R12, 0x5410, RZ ;  /* 0x000054100c0c7816 */ /* 0x000fcc00000000ff */
[----:B------:R-:W-:Y:S02]  /*2f50*/  @!P2 PRMT R8, R12, 0x7610, R8 ;  /* 0x000076100c08a816 */ /* 0x000fe40000000008 */
[----:B------:R-:W1:Y:S03]  /*2f60*/  LDS.64 R12, [R9+0x28] ;  /* 0x00002800090c7984 */ /* 0x000e660000000a00 */
[C---:B------:R-:W-:Y:S01]  /*2f70*/  HSETP2.GEU.AND P1, PT, |R10|.reuse.H1_H1, R8.H0_H0, PT ;  /* 0x200000080a007234 */ /* 0x040fe20003f2ee00 */
[----:B------:R-:W-:-:S04]  /*2f80*/  HADD2 R10, |R10|.H1_H1, -RZ.H0_H0 ;  /* 0xa00000ff0a0a7230 */ /* 0x000fc80000000e00 */
[----:B------:R-:W-:Y:S02]  /*2f90*/  SEL R14, R14, 0x11, P1 ;  /* 0x000000110e0e7807 */ /* 0x000fe40000800000 */
[----:B------:R-:W-:-:S06]  /*2fa0*/  PRMT R10, R10, 0x5410, RZ ;  /* 0x000054100a0a7816 */ /* 0x000fcc00000000ff */
[----:B------:R-:W-:Y:S01]  /*2fb0*/  @!P1 PRMT R8, R10, 0x7610, R8 ;  /* 0x000076100a089816 */ /* 0x000fe20000000008 */
[----:B------:R-:W-:-:S04]  /*2fc0*/  HADD2 R10, |R11|.H0_H0, -RZ.H0_H0 ;  /* 0xa00000ff0b0a7230 */ /* 0x000fc80000000a00 */
        /* <DEDUP_REMOVED lines=35> */
[----:B------:R1:W2:Y:S03]  /*3200*/  LDS.64 R12, [R9+0x38] ;  /* 0x00003800090c7984 */ /* 0x0002a60000000a00 */
[C---:B------:R-:W-:Y:S01]  /*3210*/  HSETP2.GEU.AND P4, PT, |R10|.reuse.H1_H1, R8.H0_H0, PT ;  /* 0x200000080a007234 */ /* 0x040fe20003f8ee00 */
[----:B------:R-:W-:Y:S02]  /*3220*/  HADD2 R10, |R10|.H1_H1, -RZ.H0_H0 ;  /* 0xa00000ff0a0a7230 */ /* 0x000fe40000000e00 */
[----:B-1----:R-:W-:-:S03]  /*3230*/  HADD2 R9, |R11|.H0_H0, -RZ.H0_H0 ;  /* 0xa00000ff0b097230 */ /* 0x002fc60000000a00 */
[----:B------:R-:W-:Y:S02]  /*3240*/  PRMT R10, R10, 0x5410, RZ ;  /* 0x000054100a0a7816 */ /* 0x000fe400000000ff */
[----:B------:R-:W-:Y:S02]  /*3250*/  SEL R14, R14, 0x19, P4 ;  /* 0x000000190e0e7807 */ /* 0x000fe40002000000 */
[----:B------:R-:W-:-:S03]  /*3260*/  PRMT R9, R9, 0x5410, RZ ;  /* 0x0000541009097816 */ /* 0x000fc600000000ff */
[----:B------:R-:W-:Y:S02]  /*3270*/  @!P4 PRMT R8, R10, 0x7610, R8 ;  /* 0x000076100a08c816 */ /* 0x000fe40000000008 */
[----:B------:R-:W-:-:S03]  /*3280*/  IADD3 R10, P2, PT, R2, UR4, RZ ;  /* 0x00000004020a7c10 */ /* 0x000fc6000ff5e0ff */
[----:B------:R-:W-:-:S05]  /*3290*/  HSETP2.GEU.AND P6, PT, |R11|.H0_H0, R8.H0_H0, PT ;  /* 0x200000080b007234 */ /* 0x000fca0003fcea00 */
[----:B------:R-:W-:-:S08]  /*32a0*/  SEL R14, R14, 0x1a, P6 ;  /* 0x0000001a0e0e7807 */ /* 0x000fd00003000000 */
[----:B------:R-:W-:Y:S01]  /*32b0*/  @!P6 PRMT R8, R9, 0x7610, R8 ;  /* 0x000076100908e816 */ /* 0x000fe20000000008 */
[----:B------:R-:W-:-:S04]  /*32c0*/  HADD2 R9, |R11|.H1_H1, -RZ.H0_H0 ;  /* 0xa00000ff0b097230 */ /* 0x000fc80000000e00 */
[----:B------:R-:W-:Y:S02]  /*32d0*/  HSETP2.GEU.AND P5, PT, |R11|.H1_H1, R8.H0_H0, PT ;  /* 0x200000080b007234 */ /* 0x000fe40003faee00 */
[----:B------:R-:W-:Y:S02]  /*32e0*/  PRMT R9, R9, 0x5410, RZ ;  /* 0x0000541009097816 */ /* 0x000fe400000000ff */
[----:B------:R-:W-:Y:S02]  /*32f0*/  IADD3.X R11, PT, PT, R4, UR5, RZ, P2, !PT ;  /* 0x00000005040b7c10 */ /* 0x000fe400097fe4ff */
[----:B------:R-:W-:-:S07]  /*3300*/  SEL R14, R14, 0x1b, P5 ;  /* 0x0000001b0e0e7807 */ /* 0x000fce0002800000 */
[----:B------:R-:W-:Y:S01]  /*3310*/  @!P5 PRMT R8, R9, 0x7610, R8 ;  /* 0x000076100908d816 */ /* 0x000fe20000000008 */
[----:B--2---:R-:W-:-:S04]  /*3320*/  HADD2 R9, |R12|.H0_H0, -RZ.H0_H0 ;  /* 0xa00000ff0c097230 */ /* 0x004fc80000000a00 */
        /* <DEDUP_REMOVED lines=9> */
[----:B------:R-:W-:-:S04]  /*33c0*/  HADD2 R9, |R13|.H0_H0, -RZ.H0_H0 ;  /* 0xa00000ff0d097230 */ /* 0x000fc80000000a00 */
[----:B------:R-:W-:Y:S02]  /*33d0*/  HSETP2.GEU.AND P1, PT, |R13|.H0_H0, R8.H0_H0, PT ;  /* 0x200000080d007234 */ /* 0x000fe40003f2ea00 */
[----:B------:R-:W-:-:S03]  /*33e0*/  PRMT R9, R9, 0x5410, RZ ;  /* 0x0000541009097816 */ /* 0x000fc600000000ff */
[----:B------:R-:W-:-:S08]  /*33f0*/  SEL R14, R14, 0x1e, P1 ;  /* 0x0000001e0e0e7807 */ /* 0x000fd00000800000 */
[----:B------:R-:W-:-:S05]  /*3400*/  @!P1 PRMT R8, R9, 0x7610, R8 ;  /* 0x0000761009089816 */ /* 0x000fca0000000008 */
[----:B------:R-:W-:-:S05]  /*3410*/  HSETP2.GEU.AND P0, PT, |R13|.H1_H1, R8.H0_H0, PT ;  /* 0x200000080d007234 */ /* 0x000fca0003f0ee00 */
[----:B------:R-:W-:-:S05]  /*3420*/  SEL R9, R14, 0x1f, P0 ;  /* 0x0000001f0e097807 */ /* 0x000fca0000000000 */
[----:B------:R1:W-:Y:S03]  /*3430*/  STG.E desc[UR10][R10.64], R9 ;  /* 0x000000090a007986 */ /* 0x0003e6000c10190a */
.L_x_9:
[----:B------:R-:W-:Y:S05]  /*3440*/  BSYNC.RECONVERGENT B0 ;  /* 0x0000000000007941 */ /* 0x000fea0003800200 */
.L_x_8:
[----:B------:R-:W-:Y:S02]  /*3450*/  UIADD3 UR4, UP0, UPT, UR4, 0x80, URZ ;  /* 0x0000008004047890 */ /* 0x000fe4000ff1e0ff */
[----:B------:R-:W-:Y:S02]  /*3460*/  UIADD3 UR6, UP1, UPT, UR6, 0x1000, URZ ;  /* 0x0000100006067890 */ /* 0x000fe4000ff3e0ff */
[----:B------:R-:W-:Y:S02]  /*3470*/  UIADD3.X UR5, UPT, UPT, URZ, UR5, URZ, UP0, !UPT ;  /* 0x00000005ff057290 */ /* 0x000fe400087fe4ff */
[----:B------:R-:W-:Y:S02]  /*3480*/  UISETP.NE.U32.AND UP0, UPT, UR4, 0x4000, UPT ;  /* 0x000040000400788c */ /* 0x000fe4000bf05070 */
[----:B------:R-:W-:Y:S02]  /*3490*/  UIADD3.X UR7, UPT, UPT, URZ, UR7, URZ, UP1, !UPT ;  /* 0x00000007ff077290 */ /* 0x000fe40008ffe4ff */
[----:B------:R-:W-:-:S09]  /*34a0*/  UISETP.NE.AND.EX UP0, UPT, UR5, URZ, UPT, UP0 ;  /* 0x000000ff0500728c */ /* 0x000fd2000bf05300 */
[----:B------:R-:W-:Y:S05]  /*34b0*/  BRA.U UP0, `(.L_x_10) ;  /* 0xffffffd500c47547 */ /* 0x000fea000b83ffff */
[----:B------:R-:W-:Y:S05]  /*34c0*/  EXIT ;  /* 0x000000000000794d */ /* 0x000fea0003800000 */
.L_x_5:
[----:B------:R-:W-:Y:S01]  /*34d0*/  IMAD.MOV.U32 R20, RZ, RZ, R3 ;  /* 0x000000ffff147224 */ /* 0x000fe200078e0003 */
[----:B------:R-:W-:Y:S01]  /*34e0*/  MOV R26, RZ ;  /* 0x000000ff001a7202 */ /* 0x000fe20000000f00 */
[----:B------:R-:W-:Y:S02]  /*34f0*/  IMAD.MOV.U32 R27, RZ, RZ, 0x1f ;  /* 0x0000001fff1b7424 */ /* 0x000fe400078e00ff */
[----:B------:R-:W-:Y:S02]  /*3500*/  IMAD.MOV.U32 R29, RZ, RZ, -0x1 ;  /* 0xffffffffff1d7424 */ /* 0x000fe400078e00ff */
[----:B------:R-:W-:-:S07]  /*3510*/  VIADD R16, R16, 0x1000 ;  /* 0x0000100010107836 */ /* 0x000fce0000000000 */
[----:B------:R-:W-:Y:S05]  /*3520*/  WARPSYNC.COLLECTIVE R29, `(.L_x_11) ;  /* 0x000000001d087348 */ /* 0x000fea0003c00000 */
[----:B------:R1:W2:Y:S02]  /*3530*/  SHFL.IDX P0, R12, R20, R26, R27 ;  /* 0x0000001a140c7389 */ /* 0x0002a4000000001b */
[----:B-12---:R-:W-:Y:S05]  /*3540*/  ENDCOLLECTIVE ;  /* 0x000000000000791b */ /* 0x006fea0003800000 */
.L_x_11:
[----:B------:R-:W-:-:S05]  /*3550*/  LEA R19, R19, R16, 0x18 ;  /* 0x0000001013137211 */ /* 0x000fca00078ec0ff */
[----:B------:R-:W-:Y:S02]  /*3560*/  IMAD R16, R6, 0x40, R19 ;  /* 0x0000004006107824 */ /* 0x000fe400078e0213 */
[----:B------:R-:W-:Y:S02]  /*3570*/  IMAD.MOV.U32 R26, RZ, RZ, 0x1 ;  /* 0x00000001ff1a7424 */ /* 0x000fe400078e00ff */
[----:B------:R-:W-:-:S07]  /*3580*/  IMAD.MOV.U32 R13, RZ, RZ, R12 ;  /* 0x000000ffff0d7224 */ /* 0x000fce00078e000c */
[----:B------:R-:W-:Y:S05]  /*3590*/  WARPSYNC.COLLECTIVE R29, `(.L_x_12) ;  /* 0x000000001d087348 */ /* 0x000fea0003c00000 */
[----:B------:R1:W2:Y:S02]  /*35a0*/  SHFL.IDX P0, R12, R20, R26, R27 ;  /* 0x0000001a140c7389 */ /* 0x0002a4000000001b */
[----:B-12---:R-:W-:Y:S05]  /*35b0*/  ENDCOLLECTIVE ;  /* 0x000000000000791b */ /* 0x006fea0003800000 */
.L_x_12:
[----:B------:R-:W-:Y:S02]  /*35c0*/  HADD2 R13, R17.H0_H0, R13.H0_H0 ;  /* 0x2000000d110d7230 */ /* 0x000fe40000000800 */
[----:B------:R-:W-:Y:S02]  /*35d0*/  IMAD.MOV.U32 R26, RZ, RZ, 0x2 ;  /* 0x00000002ff1a7424 */ /* 0x000fe400078e00ff */
[----:B------:R-:W-:-:S07]  /*35e0*/  IMAD.MOV.U32 R14, RZ, RZ, R12 ;  /* 0x000000ffff0e7224 */ /* 0x000fce00078e000c */
[----:B------:R-:W-:Y:S05]  /*35f0*/  WARPSYNC.COLLECTIVE R29, `(.L_x_13) ;  /* 0x000000001d087348 */ /* 0x000fea0003c00000 */
[----:B------:R1:W2:Y:S02]  /*3600*/  SHFL.IDX P0, R12, R20, R26, R27 ;  /* 0x0000001a140c7389 */ /* 0x0002a4000000001b */
[----:B-12---:R-:W-:Y:S05]  /*3610*/  ENDCOLLECTIVE ;  /* 0x000000000000791b */ /* 0x006fea0003800000 */
.L_x_13:
[----:B------:R-:W-:-:S05]  /*3620*/  HADD2 R14, R17.H0_H0, R14.H0_H0 ;  /* 0x2000000e110e7230 */ /* 0x000fca0000000800 */
[----:B------:R-:W-:Y:S01]  /*3630*/  PRMT R13, R13, 0x5410, R14 ;  /* 0x000054100d0d7816 */ /* 0x000fe2000000000e */
[----:B------:R-:W-:Y:S02]  /*3640*/  IMAD.MOV.U32 R26, RZ, RZ, 0x3 ;  /* 0x00000003ff1a7424 */ /* 0x000fe400078e00ff */
[----:B------:R-:W-:-:S07]  /*3650*/  IMAD.MOV.U32 R10, RZ, RZ, R12 ;  /* 0x000000ffff0a7224 */ /* 0x000fce00078e000c */
[----:B------:R-:W-:Y:S05]  /*3660*/  WARPSYNC.COLLECTIVE R29, `(.L_x_14) ;  /* 0x000000001d087348 */ /* 0x000fea0003c00000 */
[----:B------:R1:W2:Y:S02]  /*3670*/  SHFL.IDX P0, R12, R20, R26, R27 ;  /* 0x0000001a140c7389 */ /* 0x0002a4000000001b */
[----:B-12---:R-:W-:Y:S05]  /*3680*/  ENDCOLLECTIVE ;  /* 0x000000000000791b */ /* 0x006fea0003800000 */
.L_x_14:
[C---:B------:R-:W-:Y:S02]  /*3690*/  HADD2 R10, R17.reuse.H0_H0, R10.H0_H0 ;  /* 0x2000000a110a7230 */ /* 0x040fe40000000800 */
[----:B------:R-:W-:Y:S02]  /*36a0*/  IMAD.MOV.U32 R26, RZ, RZ, 0x4 ;  /* 0x00000004ff1a7424 */ /* 0x000fe400078e00ff */
[----:B------:R-:W-:-:S07]  /*36b0*/  HADD2 R11, R17.H0_H0, R12.H0_H0 ;  /* 0x2000000c110b7230 */ /* 0x000fce0000000800 */
[----:B------:R-:W-:Y:S05]  /*36c0*/  WARPSYNC.COLLECTIVE R29, `(.L_x_15) ;  /* 0x000000001d087348 */ /* 0x000fea0003c00000 */
[----:B------:R1:W2:Y:S02]  /*36d0*/  SHFL.IDX P0, R12, R20, R26, R27 ;  /* 0x0000001a140c7389 */ /* 0x0002a4000000001b */
[----:B-12---:R-:W-:Y:S05]  /*36e0*/  ENDCOLLECTIVE ;  /* 0x000000000000791b */ /* 0x006fea0003800000 */
.L_x_15:
[----:B------:R-:W-:Y:S01]  /*36f0*/  PRMT R11, R10, 0x5410, R11 ;  /* 0x000054100a0b7816 */ /* 0x000fe2000000000b */
[----:B------:R-:W-:-:S04]  /*3700*/  HMUL2 R10, R13, -0.5, -0.5 ;  /* 0xb800b8000d0a7832 */ /* 0x000fc80000000000 */
[----:B------:R-:W-:-:S05]  /*3710*/  HMUL2 R11, R11, -0.5, -0.5 ;  /* 0xb800b8000b0b7832 */ /* 0x000fca0000000000 */
[----:B------:R1:W-:Y:S01]  /*3720*/  STS.64 [R16], R10 ;  /* 0x0000000a10007388 */ /* 0x0003e20000000a00 */
[----:B------:R-:W-:Y:S02]  /*3730*/  IMAD.MOV.U32 R26, RZ, RZ, 0x5 ;  /* 0x00000005ff1a7424 */ /* 0x000fe400078e00ff */
[----:B------:R-:W-:-:S07]  /*3740*/  IMAD.MOV.U32 R8, RZ, RZ, R12 ;  /* 0x000000ffff087224 */ /* 0x000fce00078e000c */
[----:B-1----:R-:W-:Y:S05]  /*3750*/  WARPSYNC.COLLECTIVE R29, `(.L_x_16) ;  /* 0x000000001d087348 */ /* 0x002fea0003c00000 */
[----:B------:R2:W3:Y:S02]  /*3760*/  SHFL.IDX P0, R12, R20, R26, R27 ;  /* 0x0000001a140c7389 */ /* 0x0004e4000000001b */
[----:B-123--:R-:W-:Y:S05]  /*3770*/  ENDCOLLECTIVE ;  /* 0x000000000000791b */ /* 0x00efea0003800000 */
.L_x_16:
[----:B------:R-:W-:Y:S01]  /*3780*/  MOV R26, 0x6 ;  /* 0x00000006001a7802 */ /* 0x000fe20000000f00 */
[----:B------:R-:W-:-:S07]  /*3790*/  IMAD.MOV.U32 R15, RZ, RZ, R12 ;  /* 0x000000ffff0f7224 */ /* 0x000fce00078e000c */
[----:B------:R-:W-:Y:S05]  /*37a0*/  WARPSYNC.COLLECTIVE R29, `(.L_x_17) ;  /* 0x000000001d087348 */ /* 0x000fea0003c00000 */
[----:B------:R1:W2:Y:S02]  /*37b0*/  SHFL.IDX P0, R12, R20, R26, R27 ;  /* 0x0000001a140c7389 */ /* 0x0002a4000000001b */
[----:B-12---:R-:W-:Y:S05]  /*37c0*/  ENDCOLLECTIVE ;  /* 0x000000000000791b */ /* 0x006fea0003800000 */
.L_x_17:
[----:B------:R-:W-:Y:S01]  /*37d0*/  PRMT R8, R8, 0x5410, R15 ;  /* 0x0000541008087816 */ /* 0x000fe2000000000f */
[----:B------:R-:W-:Y:S02]  /*37e0*/  IMAD.MOV.U32 R26, RZ, RZ, 0x7 ;  /* 0x00000007ff1a7424 */ /* 0x000fe400078e00ff */
[----:B------:R-:W-:-:S07]  /*37f0*/  IMAD.MOV.U32 R9, RZ, RZ, R12 ;  /* 0x000000ffff097224 */ /* 0x000fce00078e000c */
[----:B------:R-:W-:Y:S05]  /*3800*/  WARPSYNC.COLLECTIVE R29, `(.L_x_18) ;  /* 0x000000001d087348 */ /* 0x000fea0003c00000 */
[----:B------:R1:W2:Y:S02]  /*3810*/  SHFL.IDX P0, R12, R20, R26, R27 ;  /* 0x0000001a140c7389 */ /* 0x0002a4000000001b */
[----:B-12---:R-:W-:Y:S05]  /*3820*/  ENDCOLLECTIVE ;  /* 0x000000000000791b */ /* 0x006fea0003800000 */
.L_x_18:
[----:B------:R-:W-:Y:S02]  /*3830*/  HADD2 R9, R17.H0_H0, R9.H0_H0 ;  /* 0x2000000911097230 */ /* 0x000fe40000000800 */
[----:B------:R-:W-:Y:S02]  /*3840*/  IMAD.MOV.U32 R26, RZ, RZ, 0x8 ;  /* 0x00000008ff1a7424 */ /* 0x000fe400078e00ff */
[----:B------:R-:W-:-:S07]  /*3850*/  IMAD.MOV.U32 R14, RZ, RZ, R12 ;  /* 0x000000ffff0e7224 */ /* 0x000fce00078e000c */
[----:B------:R-:W-:Y:S05]  /*3860*/  WARPSYNC.COLLECTIVE R29, `(.L_x_19) ;  /* 0x000000001d087348 */ /* 0x000fea0003c00000 */
[----:B------:R1:W2:Y:S02]  /*3870*/  SHFL.IDX P0, R12, R20, R26, R27 ;  /* 0x0000001a140c7389 */ /* 0x0002a4000000001b */
[----:B-12---:R-:W-:Y:S05]  /*3880*/  ENDCOLLECTIVE ;  /* 0x000000000000791b */ /* 0x006fea0003800000 */
.L_x_19:
[----:B------:R-:W-:-:S05]  /*3890*/  PRMT R11, R14, 0x7610, R11 ;  /* 0x000076100e0b7816 */ /* 0x000fca000000000b */
[----:B------:R-:W-:-:S05]  /*38a0*/  HADD2 R11, R17.H0_H0, R11.H0_H0 ;  /* 0x2000000b110b7230 */ /* 0x000fca0000000800 */
[----:B------:R-:W-:Y:S01]  /*38b0*/  PRMT R9, R9, 0x5410, R11 ;  /* 0x0000541009097816 */ /* 0x000fe2000000000b */
[----:B------:R-:W-:-:S04]  /*38c0*/  IMAD.MOV.U32 R26, RZ, RZ, 0x9 ;  /* 0x00000009ff1a7424 */ /* 0x000fc800078e00ff */
[----:B------:R-:W-:Y:S02]  /*38d0*/  HMUL2 R9, R9, -0.5, -0.5 ;  /* 0xb800b80009097832 */ /* 0x000fe40000000000 */
[----:B------:R-:W-:-:S07]  /*38e0*/  IMAD.MOV.U32 R13, RZ, RZ, R12 ;  /* 0x000000ffff0d7224 */ /* 0x000fce00078e000c */
[----:B------:R-:W-:Y:S05]  /*38f0*/  WARPSYNC.COLLECTIVE R29, `(.L_x_20) ;  /* 0x000000001d087348 */ /* 0x000fea0003c00000 */
[----:B------:R1:W2:Y:S02]  /*3900*/  SHFL.IDX P0, R12, R20, R26, R27 ;  /* 0x0000001a140c7389 */ /* 0x0002a4000000001b */
[----:B-12---:R-:W-:Y:S05]  /*3910*/  ENDCOLLECTIVE ;  /* 0x000000000000791b */ /* 0x006fea0003800000 */
.L_x_20:
[----:B------:R-:W-:-:S05]  /*3920*/  PRMT R13, R13, 0x5410, R13 ;  /* 0x000054100d0d7816 */ /* 0x000fca000000000d */
[----:B------:R-:W-:Y:S02]  /*3930*/  HADD2 R13, R17.H0_H0, R13.H1_H1 ;  /* 0x3000000d110d7230 */ /* 0x000fe40000000800 */
[----:B------:R-:W-:Y:S02]  /*3940*/  IMAD.MOV.U32 R26, RZ, RZ, 0xa ;  /* 0x0000000aff1a7424 */ /* 0x000fe400078e00ff */
[----:B------:R-:W-:-:S07]  /*3950*/  IMAD.MOV.U32 R10, RZ, RZ, R12 ;  /* 0x000000ffff0a7224 */ /* 0x000fce00078e000c */
[----:B------:R-:W-:Y:S05]  /*3960*/  WARPSYNC.COLLECTIVE R29, `(.L_x_21) ;  /* 0x000000001d087348 */ /* 0x000fea0003c00000 */
[----:B------:R1:W2:Y:S02]  /*3970*/  SHFL.IDX P0, R12, R20, R26, R27 ;  /* 0x0000001a140c7389 */ /* 0x0002a4000000001b */
[----:B-12---:R-:W-:Y:S05]  /*3980*/  ENDCOLLECTIVE ;  /* 0x000000000000791b */ /* 0x006fea0003800000 */
.L_x_21:
[----:B------:R-:W-:Y:S02]  /*3990*/  IMAD.MOV.U32 R26, RZ, RZ, 0xb ;  /* 0x0000000bff1a7424 */ /* 0x000fe400078e00ff */
[----:B------:R-:W-:-:S07]  /*39a0*/  IMAD.MOV.U32 R28, RZ, RZ, R12 ;  /* 0x000000ffff1c7224 */ /* 0x000fce00078e000c */
[----:B------:R-:W-:Y:S05]  /*39b0*/  WARPSYNC.COLLECTIVE R29, `(.L_x_22) ;  /* 0x000000001d087348 */ /* 0x000fea0003c00000 */
[----:B------:R1:W2:Y:S02]  /*39c0*/  SHFL.IDX P0, R12, R20, R26, R27 ;  /* 0x0000001a140c7389 */ /* 0x0002a4000000001b */
[----:B-12---:R-:W-:Y:S05]  /*39d0*/  ENDCOLLECTIVE ;  /* 0x000000000000791b */ /* 0x006fea0003800000 */
.L_x_22:
[----:B------:R-:W-:Y:S02]  /*39e0*/  PRMT R28, R28, 0x5410, R28 ;  /* 0x000054101c1c7816 */ /* 0x000fe4000000001c */
[----:B------:R-:W-:Y:S01]  /*39f0*/  PRMT R27, R10, 0x7610, R27 ;  /* 0x000076100a1b7816 */ /* 0x000fe2000000001b */
[----:B------:R-:W-:-:S04]  /*3a00*/  IMAD.MOV.U32 R26, RZ, RZ, 0xc ;  /* 0x0000000cff1a7424 */ /* 0x000fc800078e00ff */
[C---:B------:R-:W-:Y:S01]  /*3a10*/  HADD2 R11, R17.reuse.H0_H0, R27.H0_H0 ;  /* 0x2000001b110b7230 */ /* 0x040fe20000000800 */
[----:B------:R-:W-:Y:S01]  /*3a20*/  MOV R27, 0x1f ;  /* 0x0000001f001b7802 */ /* 0x000fe20000000f00 */
[----:B------:R-:W-:Y:S02]  /*3a30*/  IMAD.MOV.U32 R30, RZ, RZ, R12 ;  /* 0x000000ffff1e7224 */ /* 0x000fe400078e000c */
[C-C-:B------:R-:W-:Y:S02]  /*3a40*/  HADD2 R12, R17.reuse.H0_H0, R8.reuse.H0_H0 ;  /* 0x20000008110c7230 */ /* 0x140fe40000000800 */
[C---:B------:R-:W-:Y:S02]  /*3a50*/  HADD2 R8, R17.reuse.H0_H0, R8.H1_H1 ;  /* 0x3000000811087230 */ /* 0x040fe40000000800 */
[----:B------:R-:W-:-:S03]  /*3a60*/  HADD2 R30, R17.H0_H0, R30.H0_H0 ;  /* 0x2000001e111e7230 */ /* 0x000fc60000000800 */
[----:B------:R-:W-:-:S05]  /*3a70*/  PRMT R12, R12, 0x5410, R8 ;  /* 0x000054100c0c7816 */ /* 0x000fca0000000008 */
[----:B------:R-:W-:-:S07]  /*3a80*/  HMUL2 R8, R12, -0.5, -0.5 ;  /* 0xb800b8000c087832 */ /* 0x000fce0000000000 */
[----:B------:R-:W-:Y:S05]  /*3a90*/  WARPSYNC.COLLECTIVE R29, `(.L_x_23) ;  /* 0x000000001d087348 */ /* 0x000fea0003c00000 */
[----:B------:R1:W2:Y:S02]  /*3aa0*/  SHFL.IDX P0, R12, R20, R26, R27 ;  /* 0x0000001a140c7389 */ /* 0x0002a4000000001b */
[----:B-12---:R-:W-:Y:S05]  /*3ab0*/  ENDCOLLECTIVE ;  /* 0x000000000000791b */ /* 0x006fea0003800000 */
.L_x_23:
[----:B------:R1:W-:Y:S01]  /*3ac0*/  STS.64 [R16+0x8], R8 ;  /* 0x0000080810007388 */ /* 0x0003e20000000a00 */
[----:B------:R-:W-:Y:S01]  /*3ad0*/  IMAD.MOV.U32 R26, RZ, RZ, 0xd ;  /* 0x0000000dff1a7424 */ /* 0x000fe200078e00ff */
[----:B-1----:R-:W-:Y:S01]  /*3ae0*/  PRMT R8, R13, 0x5410, R11 ;  /* 0x000054100d087816 */ /* 0x002fe2000000000b */
[----:B------:R-:W-:Y:S02]  /*3af0*/  HADD2 R9, R17.H0_H0, R28.H1_H1 ;  /* 0x3000001c11097230 */ /* 0x000fe40000000800 */
[----:B------:R-:W-:Y:S02]  /*3b00*/  IMAD.MOV.U32 R21, RZ, RZ, R12 ;  /* 0x000000ffff157224 */ /* 0x000fe400078e000c */
[----:B------:R-:W-:-:S07]  /*3b10*/  HMUL2 R8, R8, -0.5, -0.5 ;  /* 0xb800b80008087832 */ /* 0x000fce0000000000 */
[----:B------:R-:W-:Y:S05]  /*3b20*/  WARPSYNC.COLLECTIVE R29, `(.L_x_24) ;  /* 0x000000001d087348 */ /* 0x000fea0003c00000 */
[----:B------:R1:W2:Y:S02]  /*3b30*/  SHFL.IDX P0, R12, R20, R26, R27 ;  /* 0x0000001a140c7389 */ /* 0x0002a4000000001b */
[----:B-12---:R-:W-:Y:S05]  /*3b40*/  ENDCOLLECTIVE ;  /* 0x000000000000791b */ /* 0x006fea0003800000 */
.L_x_24:
[----:B------:R-:W-:Y:S02]  /*3b50*/  PRMT R9, R9, 0x5410, R30 ;  /* 0x0000541009097816 */ /* 0x000fe4000000001e */
[----:B------:R-:W-:-:S03]  /*3b60*/  PRMT R21, R21, 0x5410, R21 ;  /* 0x0000541015157816 */ /* 0x000fc60000000015 */
[----:B------:R-:W-:-:S05]  /*3b70*/  HMUL2 R9, R9, -0.5, -0.5 ;  /* 0xb800b80009097832 */ /* 0x000fca0000000000 */
[----:B------:R1:W-:Y:S01]  /*3b80*/  STS.64 [R16+0x10], R8 ;  /* 0x0000100810007388 */ /* 0x0003e20000000a00 */
[----:B------:R-:W-:Y:S02]  /*3b90*/  IMAD.MOV.U32 R26, RZ, RZ, 0xe ;  /* 0x0000000eff1a7424 */ /* 0x000fe400078e00ff */
[----:B------:R-:W-:-:S07]  /*3ba0*/  IMAD.MOV.U32 R19, RZ, RZ, R12 ;  /* 0x000000ffff137224 */ /* 0x000fce00078e000c */
[----:B-1----:R-:W-:Y:S05]  /*3bb0*/  WARPSYNC.COLLECTIVE R29, `(.L_x_25) ;  /* 0x000000001d087348 */ /* 0x002fea0003c00000 */
[----:B------:R2:W3:Y:S02]  /*3bc0*/  SHFL.IDX P0, R12, R20, R26, R27 ;  /* 0x0000001a140c7389 */ /* 0x0004e4000000001b */
[----:B-123--:R-:W-:Y:S05]  /*3bd0*/  ENDCOLLECTIVE ;  /* 0x000000000000791b */ /* 0x00efea0003800000 */
.L_x_25:
[----:B------:R-:W-:Y:S01]  /*3be0*/  PRMT R19, R19, 0x5410, R19 ;  /* 0x0000541013137816 */ /* 0x000fe20000000013 */
[----:B------:R-:W-:Y:S02]  /*3bf0*/  IMAD.MOV.U32 R26, RZ, RZ, 0xf ;  /* 0x0000000fff1a7424 */ /* 0x000fe400078e00ff */
[----:B------:R-:W-:-:S07]  /*3c00*/  IMAD.MOV.U32 R10, RZ, RZ, R12 ;  /* 0x000000ffff0a7224 */ /* 0x000fce00078e000c */
[----:B------:R-:W-:Y:S05]  /*3c10*/  WARPSYNC.COLLECTIVE R29, `(.L_x_26) ;  /* 0x000000001d087348 */ /* 0x000fea0003c00000 */
[----:B------:R1:W2:Y:S02]  /*3c20*/  SHFL.IDX P0, R12, R20, R26, R27 ;  /* 0x0000001a140c7389 */ /* 0x0002a4000000001b */
[----:B-12---:R-:W-:Y:S05]  /*3c30*/  ENDCOLLECTIVE ;  /* 0x000000000000791b */ /* 0x006fea0003800000 */
.L_x_26:
[----:B------:R-:W-:-:S05]  /*3c40*/  PRMT R17, R17, 0x5410, R10 ;  /* 0x0000541011117816 */ /* 0x000fca000000000a */
[----:B------:R-:W-:Y:S02]  /*3c50*/  HADD2 R9, R17.H0_H0, R19.H1_H1 ;  /* 0x3000001311097230 */ /* 0x000fe40000000800 */
[----:B------:R-:W-:Y:S02]  /*3c60*/  IMAD.MOV.U32 R26, RZ, RZ, 0x10 ;  /* 0x00000010ff1a7424 */ /* 0x000fe400078e00ff */
[----:B------:R-:W-:-:S07]  /*3c70*/  IMAD.MOV.U32 R13, RZ, RZ, R12 ;  /* 0x000000ffff0d7224 */ /* 0x000fce00078e000c */
[----:B------:R-:W-:Y:S05]  /*3c80*/  WARPSYNC.COLLECTIVE R29, `(.L_x_27) ;  /* 0x000000001d087348 */ /* 0x000fea0003c00000 */
[----:B------:R1:W2:Y:S02]  /*3c90*/  SHFL.IDX P0, R12, R20, R26, R27 ;  /* 0x0000001a140c7389 */ /* 0x0002a4000000001b */
[----:B-12---:R-:W-:Y:S05]  /*3ca0*/  ENDCOLLECTIVE ;  /* 0x000000000000791b */ /* 0x006fea0003800000 */
.L_x_27:
[----:B------:R-:W-:Y:S02]  /*3cb0*/  IMAD.MOV.U32 R26, RZ, RZ, 0x11 ;  /* 0x00000011ff1a7424 */ /* 0x000fe400078e00ff */
[----:B------:R-:W-:-:S07]  /*3cc0*/  IMAD.MOV.U32 R11, RZ, RZ, R12 ;  /* 0x000000ffff0b7224 */ /* 0x000fce00078e000c */
[----:B------:R-:W-:Y:S05]  /*3cd0*/  WARPSYNC.COLLECTIVE R29, `(.L_x_28) ;  /* 0x000000001d087348 */ /* 0x000fea0003c00000 */
[----:B------:R1:W2:Y:S02]  /*3ce0*/  SHFL.IDX P0, R12, R20, R26, R27 ;  /* 0x0000001a140c7389 */ /* 0x0002a4000000001b */
[----:B-12---:R-:W-:Y:S05]  /*3cf0*/  ENDCOLLECTIVE ;  /* 0x000000000000791b */ /* 0x006fea0003800000 */
.L_x_28:
[----:B------:R-:W-:Y:S02]  /*3d00*/  IMAD.MOV.U32 R26, RZ, RZ, 0x12 ;  /* 0x00000012ff1a7424 */ /* 0x000fe400078e00ff */
[----:B------:R-:W-:-:S07]  /*3d10*/  IMAD.MOV.U32 R8, RZ, RZ, R12 ;  /* 0x000000ffff087224 */ /* 0x000fce00078e000c */
[----:B------:R-:W-:Y:S05]  /*3d20*/  WARPSYNC.COLLECTIVE R29, `(.L_x_29) ;  /* 0x000000001d087348 */ /* 0x000fea0003c00000 */
[----:B------:R1:W2:Y:S02]  /*3d30*/  SHFL.IDX P0, R12, R20, R26, R27 ;  /* 0x0000001a140c7389 */ /* 0x0002a4000000001b */
[----:B-12---:R-:W-:Y:S05]  /*3d40*/  ENDCOLLECTIVE ;  /* 0x000000000000791b */ /* 0x006fea0003800000 */
.L_x_29:
[----:B------:R-:W-:Y:S01]  /*3d50*/  MOV R26, 0x13 ;  /* 0x00000013001a7802 */ /* 0x000fe20000000f00 */
[----:B------:R-:W-:-:S07]  /*3d60*/  IMAD.MOV.U32 R15, RZ, RZ, R12 ;  /* 0x000000ffff0f7224 */ /* 0x000fce00078e000c */
[----:B------:R-:W-:Y:S05]  /*3d70*/  WARPSYNC.COLLECTIVE R29, `(.L_x_30) ;  /* 0x000000001d087348 */ /* 0x000fea0003c00000 */
[----:B------:R1:W2:Y:S02]  /*3d80*/  SHFL.IDX P0, R12, R20, R26, R27 ;  /* 0x0000001a140c7389 */ /* 0x0002a4000000001b */
[----:B-12---:R-:W-:Y:S05]  /*3d90*/  ENDCOLLECTIVE ;  /* 0x000000000000791b */ /* 0x006fea0003800000 */
.L_x_30:
[----:B------:R-:W-:Y:S01]  /*3da0*/  PRMT R15, R15, 0x5410, R13 ;  /* 0x000054100f0f7816 */ /* 0x000fe2000000000d */
[----:B------:R-:W-:-:S04]  /*3db0*/  HADD2 R13, R17.H0_H0, R17.H1_H1 ;  /* 0x30000011110d7230 */ /* 0x000fc80000000800 */
[C-C-:B------:R-:W-:Y:S02]  /*3dc0*/  HADD2 R10, R17.reuse.H0_H0, R15.reuse.H1_H1 ;  /* 0x3000000f110a7230 */ /* 0x140fe40000000800 */
[----:B------:R-:W-:-:S03]  /*3dd0*/  HADD2 R15, R17.H0_H0, R15.H0_H0 ;  /* 0x2000000f110f7230 */ /* 0x000fc60000000800 */
[----:B------:R-:W-:Y:S01]  /*3de0*/  PRMT R10, R10, 0x5410, R11 ;  /* 0x000054100a0a7816 */ /* 0x000fe2000000000b */
[----:B------:R-:W-:Y:S01]  /*3df0*/  IMAD.MOV.U32 R26, RZ, RZ, 0x14 ;  /* 0x00000014ff1a7424 */ /* 0x000fe200078e00ff */
[----:B------:R-:W-:Y:S02]  /*3e00*/  PRMT R29, R8, 0x7610, R29 ;  /* 0x00007610081d7816 */ /* 0x000fe4000000001d */
[----:B------:R-:W-:Y:S01]  /*3e10*/  PRMT R13, R13, 0x5410, R10 ;  /* 0x000054100d0d7816 */ /* 0x000fe2000000000a */
[C---:B------:R-:W-:Y:S02]  /*3e20*/  HADD2 R14, R17.reuse.H0_H0, R10.H1_H1 ;  /* 0x3000000a110e7230 */ /* 0x040fe40000000800 */
[----:B------:R-:W-:Y:S02]  /*3e30*/  HADD2 R8, R17.H0_H0, R29.H0_H0 ;  /* 0x2000001d11087230 */ /* 0x000fe40000000800 */
[----:B------:R-:W-:Y:S02]  /*3e40*/  IMAD.MOV.U32 R29, RZ, RZ, -0x1 ;  /* 0xffffffffff1d7424 */ /* 0x000fe400078e00ff */
[----:B------:R-:W-:-:S02]  /*3e50*/  HMUL2 R13, R13, -0.5, -0.5 ;  /* 0xb800b8000d0d7832 */ /* 0x000fc40000000000 */
[----:B------:R-:W-:Y:S02]  /*3e60*/  IMAD.MOV.U32 R28, RZ, RZ, R12 ;  /* 0x000000ffff1c7224 */ /* 0x000fe400078e000c */
[C---:B------:R-:W-:Y:S01]  /*3e70*/  HADD2 R12, R17.reuse.H0_H0, R21.H1_H1 ;  /* 0x30000015110c7230 */ /* 0x040fe20000000800 */
[----:B------:R-:W-:Y:S02]  /*3e80*/  PRMT R14, R14, 0x5410, R8 ;  /* 0x000054100e0e7816 */ /* 0x000fe40000000008 */
[----:B------:R-:W-:Y:S02]  /*3e90*/  HADD2 R28, R17.H0_H0, R28.H0_H0 ;  /* 0x2000001c111c7230 */ /* 0x000fe40000000800 */
[----:B------:R-:W-:Y:S01]  /*3ea0*/  PRMT R12, R12, 0x5410, R9 ;  /* 0x000054100c0c7816 */ /* 0x000fe20000000009 */
[----:B------:R-:W-:Y:S02]  /*3eb0*/  HMUL2 R14, R14, -0.5, -0.5 ;  /* 0xb800b8000e0e7832 */ /* 0x000fe40000000000 */
[----:B------:R-:W-:-:S02]  /*3ec0*/  PRMT R15, R15, 0x5410, R28 ;  /* 0x000054100f0f7816 */ /* 0x000fc4000000001c */
[----:B------:R-:W-:-:S03]  /*3ed0*/  HMUL2 R12, R12, -0.5, -0.5 ;  /* 0xb800b8000c0c7832 */ /* 0x000fc60000000000 */
[----:B------:R-:W-:Y:S02]  /*3ee0*/  HMUL2 R15, R15, -0.5, -0.5 ;  /* 0xb800b8000f0f7832 */ /* 0x000fe40000000000 */
[----:B------:R1:W-:Y:S05]  /*3ef0*/  STS.64 [R16+0x18], R12 ;  /* 0x0000180c10007388 */ /* 0x0003ea0000000a00 */
[----:B-1----:R-:W-:Y:S05]  /*3f00*/  WARPSYNC.COLLECTIVE R29, `(.L_x_31) ;  /* 0x000000001d087348 */ /* 0x002fea0003c00000 */
[----:B-1----:R1:W2:Y:S02]  /*3f10*/  SHFL.IDX P0, R12, R20, R26, R27 ;  /* 0x0000001a140c7389 */ /* 0x0022a4000000001b */
[----:B-12---:R-:W-:Y:S05]  /*3f20*/  ENDCOLLECTIVE ;  /* 0x000000000000791b */ /* 0x006fea0003800000 */
.L_x_31:
[----:B------:R1:W-:Y:S01]  /*3f30*/  STS.64 [R16+0x20], R14 ;  /* 0x0000200e10007388 */ /* 0x0003e20000000a00 */
[----:B------:R-:W-:Y:S02]  /*3f40*/  IMAD.MOV.U32 R26, RZ, RZ, 0x15 ;  /* 0x00000015ff1a7424 */ /* 0x000fe400078e00ff */
[----:B------:R-:W-:-:S07]  /*3f50*/  IMAD.MOV.U32 R21, RZ, RZ, R12 ;  /* 0x000000ffff157224 */ /* 0x000fce00078e000c */
[----:B-1----:R-:W-:Y:S05]  /*3f60*/  WARPSYNC.COLLECTIVE R29, `(.L_x_32) ;  /* 0x000000001d087348 */ /* 0x002fea0003c00000 */
[----:B------:R2:W3:Y:S02]  /*3f70*/  SHFL.IDX P0, R12, R20, R26, R27 ;  /* 0x0000001a140c7389 */ /* 0x0004e4000000001b */
[----:B-123--:R-:W-:Y:S05]  /*3f80*/  ENDCOLLECTIVE ;  /* 0x000000000000791b */ /* 0x00efea0003800000 */
.L_x_32:
[----:B------:R-:W-:Y:S02]  /*3f90*/  HADD2 R21, R17.H0_H0, R21.H0_H0 ;  /* 0x2000001511157230 */ /* 0x000fe40000000800 */
[----:B------:R-:W-:Y:S02]  /*3fa0*/  IMAD.MOV.U32 R26, RZ, RZ, 0x16 ;  /* 0x00000016ff1a7424 */ /* 0x000fe400078e00ff */
[----:B------:R-:W-:-:S07]  /*3fb0*/  IMAD.MOV.U32 R24, RZ, RZ, R12 ;  /* 0x000000ffff187224 */ /* 0x000fce00078e000c */
[----:B------:R-:W-:Y:S05]  /*3fc0*/  WARPSYNC.COLLECTIVE R29, `(.L_x_33) ;  /* 0x000000001d087348 */ /* 0x000fea0003c00000 */
[----:B------:R1:W2:Y:S02]  /*3fd0*/  SHFL.IDX P0, R12, R20, R26, R27 ;  /* 0x0000001a140c7389 */ /* 0x0002a4000000001b */
[----:B-12---:R-:W-:Y:S05]  /*3fe0*/  ENDCOLLECTIVE ;  /* 0x000000000000791b */ /* 0x006fea0003800000 */
.L_x_33:
[----:B------:R-:W-:-:S05]  /*3ff0*/  HADD2 R24, R17.H0_H0, R24.H0_H0 ;  /* 0x2000001811187230 */ /* 0x000fca0000000800 */
[----:B------:R-:W-:Y:S01]  /*4000*/  PRMT R21, R21, 0x5410, R24 ;  /* 0x0000541015157816 */ /* 0x000fe20000000018 */
[----:B------:R-:W-:Y:S02]  /*4010*/  IMAD.MOV.U32 R26, RZ, RZ, 0x17 ;  /* 0x00000017ff1a7424 */ /* 0x000fe400078e00ff */
[----:B------:R-:W-:-:S07]  /*4020*/  IMAD.MOV.U32 R19, RZ, RZ, R12 ;  /* 0x000000ffff137224 */ /* 0x000fce00078e000c */
[----:B------:R-:W-:Y:S05]  /*4030*/  WARPSYNC.COLLECTIVE R29, `(.L_x_34) ;  /* 0x000000001d087348 */ /* 0x000fea0003c00000 */
[----:B------:R1:W2:Y:S02]  /*4040*/  SHFL.IDX P0, R12, R20, R26, R27 ;  /* 0x0000001a140c7389 */ /* 0x0002a4000000001b */
[----:B-12---:R-:W-:Y:S05]  /*4050*/  ENDCOLLECTIVE ;  /* 0x000000000000791b */ /* 0x006fea0003800000 */
.L_x_34:
[----:B------:R-:W-:Y:S02]  /*4060*/  HADD2 R19, R17.H0_H0, R19.H0_H0 ;  /* 0x2000001311137230 */ /* 0x000fe40000000800 */
[----:B------:R-:W-:Y:S02]  /*4070*/  IMAD.MOV.U32 R26, RZ, RZ, 0x18 ;  /* 0x00000018ff1a7424 */ /* 0x000fe400078e00ff */
[----:B------:R-:W-:-:S07]  /*4080*/  IMAD.MOV.U32 R8, RZ, RZ, R12 ;  /* 0x000000ffff087224 */ /* 0x000fce00078e000c */
[----:B------:R-:W-:Y:S05]  /*4090*/  WARPSYNC.COLLECTIVE R29, `(.L_x_35) ;  /* 0x000000001d087348 */ /* 0x000fea0003c00000 */
[----:B------:R1:W2:Y:S02]  /*40a0*/  SHFL.IDX P0, R12, R20, R26, R27 ;  /* 0x0000001a140c7389 */ /* 0x0002a4000000001b */
[----:B-12---:R-:W-:Y:S05]  /*40b0*/  ENDCOLLECTIVE ;  /* 0x000000000000791b */ /* 0x006fea0003800000 */
.L_x_35:
[----:B------:R-:W-:Y:S02]  /*40c0*/  IMAD.MOV.U32 R26, RZ, RZ, 0x19 ;  /* 0x00000019ff1a7424 */ /* 0x000fe400078e00ff */
[----:B------:R-:W-:-:S07]  /*40d0*/  IMAD.MOV.U32 R10, RZ, RZ, R12 ;  /* 0x000000ffff0a7224 */ /* 0x000fce00078e000c */
[----:B------:R-:W-:Y:S05]  /*40e0*/  WARPSYNC.COLLECTIVE R29, `(.L_x_36) ;  /* 0x000000001d087348 */ /* 0x000fea0003c00000 */
[----:B------:R1:W2:Y:S02]  /*40f0*/  SHFL.IDX P0, R12, R20, R26, R27 ;  /* 0x0000001a140c7389 */ /* 0x0002a4000000001b */
[----:B-12---:R-:W-:Y:S05]  /*4100*/  ENDCOLLECTIVE ;  /* 0x000000000000791b */ /* 0x006fea0003800000 */
.L_x_36:
[----:B------:R-:W-:Y:S02]  /*4110*/  HADD2 R10, R17.H0_H0, R10.H0_H0 ;  /* 0x2000000a110a7230 */ /* 0x000fe40000000800 */
[----:B------:R-:W-:Y:S01]  /*4120*/  IMAD.MOV.U32 R26, RZ, RZ, 0x1a ;  /* 0x0000001aff1a7424 */ /* 0x000fe200078e00ff */
[----:B------:R-:W-:-:S07]  /*4130*/  MOV R25, R12 ;  /* 0x0000000c00197202 */ /* 0x000fce0000000f00 */
[----:B------:R-:W-:Y:S05]  /*4140*/  WARPSYNC.COLLECTIVE R29, `(.L_x_37) ;  /* 0x000000001d087348 */ /* 0x000fea0003c00000 */
[----:B------:R1:W2:Y:S02]  /*4150*/  SHFL.IDX P0, R12, R20, R26, R27 ;  /* 0x0000001a140c7389 */ /* 0x0002a4000000001b */
[----:B-12---:R-:W-:Y:S05]  /*4160*/  ENDCOLLECTIVE ;  /* 0x000000000000791b */ /* 0x006fea0003800000 */
.L_x_37:
[----:B------:R-:W-:Y:S02]  /*4170*/  IMAD.MOV.U32 R26, RZ, RZ, 0x1b ;  /* 0x0000001bff1a7424 */ /* 0x000fe400078e00ff */
[----:B------:R-:W-:-:S07]  /*4180*/  IMAD.MOV.U32 R11, RZ, RZ, R12 ;  /* 0x000000ffff0b7224 */ /* 0x000fce00078e000c */
[----:B------:R-:W-:Y:S05]  /*4190*/  WARPSYNC.COLLECTIVE R29, `(.L_x_38) ;  /* 0x000000001d087348 */ /* 0x000fea0003c00000 */
[----:B------:R1:W2:Y:S02]  /*41a0*/  SHFL.IDX P0, R12, R20, R26, R27 ;  /* 0x0000001a140c7389 */ /* 0x0002a4000000001b */
[----:B-12---:R-:W-:Y:S05]  /*41b0*/  ENDCOLLECTIVE ;  /* 0x000000000000791b */ /* 0x006fea0003800000 */
.L_x_38:
[----:B------:R-:W-:Y:S01]  /*41c0*/  HADD2 R11, R17.H0_H0, R11.H0_H0 ;  /* 0x2000000b110b7230 */ /* 0x000fe20000000800 */
[----:B------:R-:W-:Y:S01]  /*41d0*/  PRMT R20, R8, 0x7610, R20 ;  /* 0x0000761008147816 */ /* 0x000fe20000000014 */
[----:B------:R-:W-:-:S04]  /*41e0*/  IMAD.MOV.U32 R26, RZ, RZ, 0x1c ;  /* 0x0000001cff1a7424 */ /* 0x000fc800078e00ff */
[----:B------:R-:W-:Y:S02]  /*41f0*/  HADD2 R8, R17.H0_H0, R20.H0_H0 ;  /* 0x2000001411087230 */ /* 0x000fe40000000800 */
[----:B------:R-:W-:Y:S02]  /*4200*/  IMAD.MOV.U32 R20, RZ, RZ, R3 ;  /* 0x000000ffff147224 */ /* 0x000fe400078e0003 */
[----:B------:R-:W-:Y:S01]  /*4210*/  IMAD.MOV.U32 R13, RZ, RZ, R12 ;  /* 0x000000ffff0d7224 */ /* 0x000fe200078e000c */
[----:B------:R-:W-:-:S07]  /*4220*/  PRMT R19, R19, 0x5410, R8 ;  /* 0x0000541013137816 */ /* 0x000fce0000000008 */
[----:B------:R-:W-:Y:S05]  /*4230*/  WARPSYNC.COLLECTIVE R29, `(.L_x_39) ;  /* 0x000000001d087348 */ /* 0x000fea0003c00000 */
[----:B------:R1:W2:Y:S02]  /*4240*/  SHFL.IDX P0, R12, R20, R26, R27 ;  /* 0x0000001a140c7389 */ /* 0x0002a4000000001b */
[----:B-12---:R-:W-:Y:S05]  /*4250*/  ENDCOLLECTIVE ;  /* 0x000000000000791b */ /* 0x006fea0003800000 */
.L_x_39:
[----:B------:R-:W-:Y:S01]  /*4260*/  HMUL2 R8, R21, -0.5, -0.5 ;  /* 0xb800b80015087832 */ /* 0x000fe20000000000 */
[----:B------:R-:W-:Y:S01]  /*4270*/  PRMT R25, R25, 0x5410, R13 ;  /* 0x0000541019197816 */ /* 0x000fe2000000000d */
[----:B------:R-:W-:-:S04]  /*4280*/  HMUL2 R9, R19, -0.5, -0.5 ;  /* 0xb800b80013097832 */ /* 0x000fc80000000000 */
[C-C-:B------:R-:W-:Y:S01]  /*4290*/  HADD2 R13, R17.reuse.H0_H0, R25.reuse.H0_H0 ;  /* 0x20000019110d7230 */ /* 0x140fe20000000800 */
[----:B------:R1:W-:Y:S01]  /*42a0*/  STS.64 [R16+0x28], R8 ;  /* 0x0000280810007388 */ /* 0x0003e20000000a00 */
[----:B------:R-:W-:-:S03]  /*42b0*/  HADD2 R15, R17.H0_H0, R25.H1_H1 ;  /* 0x30000019110f7230 */ /* 0x000fc60000000800 */
[----:B------:R-:W-:Y:S01]  /*42c0*/  PRMT R10, R10, 0x5410, R13 ;  /* 0x000054100a0a7816 */ /* 0x000fe2000000000d */
[----:B------:R-:W-:Y:S01]  /*42d0*/  IMAD.MOV.U32 R26, RZ, RZ, 0x1d ;  /* 0x0000001dff1a7424 */ /* 0x000fe200078e00ff */
[----:B------:R-:W-:-:S03]  /*42e0*/  PRMT R11, R11, 0x5410, R15 ;  /* 0x000054100b0b7816 */ /* 0x000fc6000000000f */
[----:B------:R-:W-:Y:S02]  /*42f0*/  HMUL2 R10, R10, -0.5, -0.5 ;  /* 0xb800b8000a0a7832 */ /* 0x000fe40000000000 */
[----:B------:R-:W-:Y:S02]  /*4300*/  HMUL2 R11, R11, -0.5, -0.5 ;  /* 0xb800b8000b0b7832 */ /* 0x000fe40000000000 */
[----:B------:R-:W-:-:S03]  /*4310*/  IMAD.MOV.U32 R14, RZ, RZ, R12 ;  /* 0x000000ffff0e7224 */ /* 0x000fc600078e000c */
[----:B------:R1:W-:Y:S04]  /*4320*/  STS.64 [R16+0x30], R10 ;  /* 0x0000300a10007388 */ /* 0x0003e80000000a00 */
[----:B-1----:R-:W-:Y:S05]  /*4330*/  WARPSYNC.COLLECTIVE R29, `(.L_x_40) ;  /* 0x000000001d087348 */ /* 0x002fea0003c00000 */
[----:B------:R2:W3:Y:S02]  /*4340*/  SHFL.IDX P0, R12, R20, R26, R27 ;  /* 0x0000001a140c7389 */ /* 0x0004e4000000001b */
[----:B-123--:R-:W-:Y:S05]  /*4350*/  ENDCOLLECTIVE ;  /* 0x000000000000791b */ /* 0x00efea0003800000 */
.L_x_40:
[----:B------:R-:W-:-:S05]  /*4360*/  PRMT R21, R14, 0x7610, R21 ;  /* 0x000076100e157816 */ /* 0x000fca0000000015 */
[----:B------:R-:W-:Y:S02]  /*4370*/  HADD2 R21, R17.H0_H0, R21.H0_H0 ;  /* 0x2000001511157230 */ /* 0x000fe40000000800 */
[----:B------:R-:W-:Y:S02]  /*4380*/  IMAD.MOV.U32 R26, RZ, RZ, 0x1e ;  /* 0x0000001eff1a7424 */ /* 0x000fe400078e00ff */
[----:B------:R-:W-:-:S07]  /*4390*/  IMAD.MOV.U32 R8, RZ, RZ, R12 ;  /* 0x000000ffff087224 */ /* 0x000fce00078e000c */
[----:B------:R-:W-:Y:S05]  /*43a0*/  WARPSYNC.COLLECTIVE R29, `(.L_x_41) ;  /* 0x000000001d087348 */ /* 0x000fea0003c00000 */
[----:B------:R1:W2:Y:S02]  /*43b0*/  SHFL.IDX P0, R12, R20, R26, R27 ;  /* 0x0000001a140c7389 */ /* 0x0002a4000000001b */
[----:B-12---:R-:W-:Y:S05]  /*43c0*/  ENDCOLLECTIVE ;  /* 0x000000000000791b */ /* 0x006fea0003800000 */
.L_x_41:
[----:B------:R-:W-:-:S05]  /*43d0*/  PRMT R25, R8, 0x7610, R25 ;  /* 0x0000761008197816 */ /* 0x000fca0000000019 */
[----:B------:R-:W-:-:S05]  /*43e0*/  HADD2 R25, R17.H0_H0, R25.H0_H0 ;  /* 0x2000001911197230 */ /* 0x000fca0000000800 */
[----:B------:R-:W-:Y:S01]  /*43f0*/  PRMT R21, R21, 0x5410, R25 ;  /* 0x0000541015157816 */ /* 0x000fe20000000019 */
[----:B------:R-:W-:Y:S02]  /*4400*/  IMAD.MOV.U32 R26, RZ, RZ, 0x1f ;  /* 0x0000001fff1a7424 */ /* 0x000fe400078e00ff */
[----:B------:R-:W-:-:S07]  /*4410*/  IMAD.MOV.U32 R9, RZ, RZ, R12 ;  /* 0x000000ffff097224 */ /* 0x000fce00078e000c */
[----:B------:R-:W-:Y:S05]  /*4420*/  WARPSYNC.COLLECTIVE R29, `(.L_x_42) ;  /* 0x000000001d087348 */ /* 0x000fea0003c00000 */
[----:B------:R1:W2:Y:S02]  /*4430*/  SHFL.IDX P0, R12, R20, R26, R27 ;  /* 0x0000001a140c7389 */ /* 0x0002a4000000001b */
[----:B-12---:R-:W-:Y:S05]  /*4440*/  ENDCOLLECTIVE ;  /* 0x000000000000791b */ /* 0x006fea0003800000 */
.L_x_42:
[----:B------:R-:W-:-:S05]  /*4450*/  PRMT R19, R9, 0x7610, R19 ;  /* 0x0000761009137816 */ /* 0x000fca0000000013 */
[----:B------:R-:W-:Y:S01]  /*4460*/  HADD2 R19, R17.H0_H0, R19.H0_H0 ;  /* 0x2000001311137230 */ /* 0x000fe20000000800 */
[----:B------:R-:W-:Y:S01]  /*4470*/  PRMT R24, R12, 0x7610, R24 ;  /* 0x000076100c187816 */ /* 0x000fe20000000018 */
[----:B------:R-:W-:Y:S01]  /*4480*/  HMUL2 R12, R21, -0.5, -0.5 ;  /* 0xb800b800150c7832 */ /* 0x000fe20000000000 */
[----:B------:R-:W-:Y:S06]  /*4490*/  BRA `(.L_x_43) ;  /* 0xffffffd400dc7947 */ /* 0x000fec000383ffff */
.L_x_44:
[----:B------:R-:W-:-:S00]  /*44a0*/  BRA `(.L_x_44) ;  /* 0xfffffffc00fc7947 */ /* 0x000fc0000383ffff */
[----:B------:R-:W-:-:S00]  /*44b0*/  NOP ;  /* 0x0000000000007918 */ /* 0x000fc00000000000 */
        /* <DEDUP_REMOVED lines=12> */
.L_x_67:


//--------------------- .text._Z25assign_labels_very_slowlyPfS_Piiii --------------------------
	.section	.text._Z25assign_labels_very_slowlyPfS_Piiii,"ax",@progbits
	.align	128
        .global         _Z25assign_labels_very_slowlyPfS_Piiii
        .type           _Z25assign_labels_very_slowlyPfS_Piiii,@function
        .size           _Z25assign_labels_very_slowlyPfS_Piiii,(.L_x_68 - _Z25assign_labels_very_slowlyPfS_Piiii)
        .other          _Z25assign_labels_very_slowlyPfS_Piiii,@"STO_CUDA_ENTRY STV_DEFAULT"
_Z25assign_labels_very_slowlyPfS_Piiii:
.text._Z25assign_labels_very_slowlyPfS_Piiii:
[----:B------:R-:W-:Y:S01]  /*0000*/  LDC R1, c[0x0][0x37c] ;  /* 0x0000df00ff017b82 */ /* 0x000fe20000000800 */
[----:B------:R-:W0:Y:S07]  /*0010*/  S2R R3, SR_TID.X ;  /* 0x0000000000037919 */ /* 0x000e2e0000002100 */
[----:B------:R-:W0:Y:S01]  /*0020*/  S2UR UR4, SR_CTAID.X ;  /* 0x00000000000479c3 */ /* 0x000e220000002500 */
[----:B------:R-:W1:Y:S07]  /*0030*/  LDCU UR5, c[0x0][0x39c] ;  /* 0x00007380ff0577ac */ /* 0x000e6e0008000800 */
[----:B------:R-:W0:Y:S02]  /*0040*/  LDC R0, c[0x0][0x360] ;  /* 0x0000d800ff007b82 */ /* 0x000e240000000800 */
[----:B0-----:R-:W-:-:S05]  /*0050*/  IMAD R0, R0, UR4, R3 ;  /* 0x0000000400007c24 */ /* 0x001fca000f8e0203 */
[----:B-1----:R-:W-:-:S13]  /*0060*/  ISETP.GE.AND P0, PT, R0, UR5, PT ;  /* 0x0000000500007c0c */ /* 0x002fda000bf06270 */
[----:B------:R-:W-:Y:S05]  /*0070*/  @P0 EXIT ;  /* 0x000000000000094d */ /* 0x000fea0003800000 */
[----:B------:R-:W0:Y:S01]  /*0080*/  LDCU UR4, c[0x0][0x3a0] ;  /* 0x00007400ff0477ac */ /* 0x000e220008000800 */
[----:B------:R-:W-:Y:S01]  /*0090*/  IMAD.MOV.U32 R2, RZ, RZ, -0x1 ;  /* 0xffffffffff027424 */ /* 0x000fe200078e00ff */
[----:B------:R-:W1:Y:S01]  /*00a0*/  LDCU.64 UR6, c[0x0][0x358] ;  /* 0x00006b00ff0677ac */ /* 0x000e620008000a00 */
[----:B0-----:R-:W-:-:S09]  /*00b0*/  UISETP.GE.AND UP0, UPT, UR4, 0x1, UPT ;  /* 0x000000010400788c */ /* 0x001fd2000bf06270 */
[----:B-1----:R-:W-:Y:S05]  /*00c0*/  BRA.U !UP0, `(.L_x_45) ;  /* 0x0000000d081c7547 */ /* 0x002fea000b800000 */
[----:B------:R-:W0:Y:S02]  /*00d0*/  LDC R7, c[0x0][0x398] ;  /* 0x0000e600ff077b82 */ /* 0x000e240000000800 */
[----:B0-----:R-:W-:-:S13]  /*00e0*/  ISETP.GE.AND P0, PT, R7, 0x1, PT ;  /* 0x000000010700780c */ /* 0x001fda0003f06270 */
[----:B------:R-:W-:Y:S05]  /*00f0*/  @!P0 BRA `(.L_x_46) ;  /* 0x00000008003c8947 */ /* 0x000fea0003800000 */
[----:B------:R-:W0:Y:S01]  /*0100*/  LDCU.64 UR4, c[0x0][0x388] ;  /* 0x00007100ff0477ac */ /* 0x000e220008000a00 */
[C---:B------:R-:W-:Y:S01]  /*0110*/  LOP3.LUT R6, R7.reuse, 0x7ffffff8, RZ, 0xc0, !PT ;  /* 0x7ffffff807067812 */ /* 0x040fe200078ec0ff */
[----:B------:R-:W-:Y:S01]  /*0120*/  IMAD R3, R0, R7, RZ ;  /* 0x0000000700037224 */ /* 0x000fe200078e02ff */
[C---:B------:R-:W-:Y:S01]  /*0130*/  LOP3.LUT R4, R7.reuse, 0x7, RZ, 0xc0, !PT ;  /* 0x0000000707047812 */ /* 0x040fe200078ec0ff */
[----:B------:R-:W-:Y:S01]  /*0140*/  IMAD.MOV.U32 R9, RZ, RZ, RZ ;  /* 0x000000ffff097224 */ /* 0x000fe200078e00ff */
[----:B------:R-:W-:Y:S01]  /*0150*/  LOP3.LUT R5, R7, 0x3, RZ, 0xc0, !PT ;  /* 0x0000000307057812 */ /* 0x000fe200078ec0ff */
[----:B------:R-:W-:Y:S01]  /*0160*/  IMAD.MOV.U32 R7, RZ, RZ, RZ ;  /* 0x000000ffff077224 */ /* 0x000fe200078e00ff */
[----:B------:R-:W-:Y:S02]  /*0170*/  MOV R2, 0xffffffff ;  /* 0xffffffff00027802 */ /* 0x000fe40000000f00 */
[----:B------:R-:W-:Y:S01]  /*0180*/  IADD3 R8, PT, PT, -R6, RZ, RZ ;  /* 0x000000ff06087210 */ /* 0x000fe20007ffe1ff */
[----:B0-----:R-:W-:-:S04]  /*0190*/  UIADD3 UR4, UP0, UPT, UR4, 0x10, URZ ;  /* 0x0000001004047890 */ /* 0x001fc8000ff1e0ff */
[----:B------:R-:W-:-:S12]  /*01a0*/  UIADD3.X UR5, UPT, UPT, URZ, UR5, URZ, UP0, !UPT ;  /* 0x00000005ff057290 */ /* 0x000fd800087fe4ff */
.L_x_51:
[----:B------:R-:W0:Y:S01]  /*01b0*/  LDC R24, c[0x0][0x398] ;  /* 0x0000e600ff187b82 */ /* 0x000e220000000800 */
[----:B------:R-:W-:Y:S02]  /*01c0*/  HFMA2 R21, -RZ, RZ, 0, 0 ;  /* 0x00000000ff157431 */ /* 0x000fe400000001ff */
[----:B------:R-:W-:Y:S01]  /*01d0*/  IMAD.MOV.U32 R22, RZ, RZ, RZ ;  /* 0x000000ffff167224 */ /* 0x000fe200078e00ff */
[----:B0-----:R-:W-:Y:S01]  /*01e0*/  ISETP.GE.U32.AND P0, PT, R24, 0x8, PT ;  /* 0x000000081800780c */ /* 0x001fe20003f06070 */
[----:B------:R-:W-:-:S12]  /*01f0*/  IMAD R20, R9, R24, RZ ;  /* 0x0000001809147224 */ /* 0x000fd800078e02ff */
[----:B------:R-:W-:Y:S05]  /*0200*/  @!P0 BRA `(.L_x_47) ;  /* 0x0000000000c48947 */ /* 0x000fea0003800000 */
[----:B------:R-:W0:Y:S01]  /*0210*/  LDC.64 R10, c[0x0][0x380] ;  /* 0x0000e000ff0a7b82 */ /* 0x000e220000000a00 */
[----:B------:R-:W-:Y:S01]  /*0220*/  IMAD.MOV.U32 R22, RZ, RZ, RZ ;  /* 0x000000ffff167224 */ /* 0x000fe200078e00ff */
[----:B------:R-:W-:Y:S02]  /*0230*/  MOV R15, R3 ;  /* 0x00000003000f7202 */ /* 0x000fe40000000f00 */
[----:B------:R-:W-:Y:S01]  /*0240*/  MOV R14, R8 ;  /* 0x00000008000e7202 */ /* 0x000fe20000000f00 */
[----:B0-----:R-:W-:-:S03]  /*0250*/  IMAD.WIDE.U32 R10, R20, 0x4, R10 ;  /* 0x00000004140a7825 */ /* 0x001fc600078e000a */
[----:B------:R-:W-:-:S05]  /*0260*/  IADD3 R12, P0, PT, R10, 0x10, RZ ;  /* 0x000000100a0c7810 */ /* 0x000fca0007f1e0ff */
[----:B------:R-:W-:-:S08]  /*0270*/  IMAD.X R13, RZ, RZ, R11, P0 ;  /* 0x000000ffff0d7224 */ /* 0x000fd000000e060b */
.L_x_48:
[----:B------:R-:W-:Y:S01]  /*0280*/  MOV R11, UR5 ;  /* 0x00000005000b7c02 */ /* 0x000fe20008000f00 */
[----:B------:R-:W-:Y:S01]  /*0290*/  IMAD.U32 R10, RZ, RZ, UR4 ;  /* 0x00000004ff0a7e24 */ /* 0x000fe2000f8e00ff */
[----:B------:R-:W2:Y:S03]  /*02a0*/  LDG.E R16, desc[UR6][R12.64+-0x10] ;  /* 0xfffff0060c107981 */ /* 0x000ea6000c1e1900 */
[----:B------:R-:W-:Y:S01]  /*02b0*/  IMAD.WIDE R10, R15, 0x4, R10 ;  /* 0x000000040f0a7825 */ /* 0x000fe200078e020a */
[----:B------:R-:W3:Y:S04]  /*02c0*/  LDG.E R18, desc[UR6][R12.64+-0xc] ;  /* 0xfffff4060c127981 */ /* 0x000ee8000c1e1900 */
[----:B------:R-:W2:Y:S04]  /*02d0*/  LDG.E R17, desc[UR6][R10.64+-0x10] ;  /* 0xfffff0060a117981 */ /* 0x000ea8000c1e1900 */
[----:B------:R-:W3:Y:S04]  /*02e0*/  LDG.E R23, desc[UR6][R10.64+-0xc] ;  /* 0xfffff4060a177981 */ /* 0x000ee8000c1e1900 */
[----:B------:R-:W4:Y:S04]  /*02f0*/  LDG.E R21, desc[UR6][R12.64+-0x8] ;  /* 0xfffff8060c157981 */ /* 0x000f28000c1e1900 */
[----:B------:R-:W4:Y:S04]  /*0300*/  LDG.E R26, desc[UR6][R10.64+-0x8] ;  /* 0xfffff8060a1a7981 */ /* 0x000f28000c1e1900 */
[----:B------:R-:W5:Y:S04]  /*0310*/  LDG.E R25, desc[UR6][R10.64+0xc] ;  /* 0x00000c060a197981 */ /* 0x000f68000c1e1900 */
[----:B------:R-:W5:Y:S01]  /*0320*/  LDG.E R28, desc[UR6][R12.64+0xc] ;  /* 0x00000c060c1c7981 */ /* 0x000f62000c1e1900 */
[----:B--2---:R-:W-:-:S03]  /*0330*/  FADD R19, R16, -R17 ;  /* 0x8000001110137221 */ /* 0x004fc60000000000 */
[----:B------:R-:W2:Y:S01]  /*0340*/  LDG.E R16, desc[UR6][R12.64+-0x4] ;  /* 0xfffffc060c107981 */ /* 0x000ea2000c1e1900 */
[----:B------:R-:W-:-:S03]  /*0350*/  FFMA R22, R19, R19, R22 ;  /* 0x0000001313167223 */ /* 0x000fc60000000016 */
[----:B------:R-:W2:Y:S01]  /*0360*/  LDG.E R17, desc[UR6][R10.64+-0x4] ;  /* 0xfffffc060a117981 */ /* 0x000ea2000c1e1900 */
[----:B---3--:R-:W-:-:S03]  /*0370*/  FADD R23, R18, -R23 ;  /* 0x8000001712177221 */ /* 0x008fc60000000000 */
[----:B------:R-:W3:Y:S01]  /*0380*/  LDG.E R18, desc[UR6][R12.64] ;  /* 0x000000060c127981 */ /* 0x000ee2000c1e1900 */
[----:B------:R-:W-:Y:S01]  /*0390*/  FFMA R23, R23, R23, R22 ;  /* 0x0000001717177223 */ /* 0x000fe20000000016 */
[----:B----4-:R-:W-:Y:S02]  /*03a0*/  FADD R26, R21, -R26 ;  /* 0x8000001a151a7221 */ /* 0x010fe40000000000 */
[----:B------:R-:W3:Y:S04]  /*03b0*/  LDG.E R19, desc[UR6][R10.64] ;  /* 0x000000060a137981 */ /* 0x000ee8000c1e1900 */
[----:B------:R-:W4:Y:S01]  /*03c0*/  LDG.E R22, desc[UR6][R12.64+0x4] ;  /* 0x000004060c167981 */ /* 0x000f22000c1e1900 */
[----:B------:R-:W-:-:S03]  /*03d0*/  FFMA R27, R26, R26, R23 ;  /* 0x0000001a1a1b7223 */ /* 0x000fc60000000017 */
[----:B------:R-:W4:Y:S04]  /*03e0*/  LDG.E R21, desc[UR6][R10.64+0x4] ;  /* 0x000004060a157981 */ /* 0x000f28000c1e1900 */
[----:B------:R0:W4:Y:S04]  /*03f0*/  LDG.E R26, desc[UR6][R12.64+0x8] ;  /* 0x000008060c1a7981 */ /* 0x000128000c1e1900 */
[----:B------:R-:W4:Y:S01]  /*0400*/  LDG.E R23, desc[UR6][R10.64+0x8] ;  /* 0x000008060a177981 */ /* 0x000f22000c1e1900 */
[----:B------:R-:W-:-:S05]  /*0410*/  VIADD R14, R14, 0x8 ;  /* 0x000000080e0e7836 */ /* 0x000fca0000000000 */
[----:B------:R-:W-:Y:S01]  /*0420*/  ISETP.NE.AND P0, PT, R14, RZ, PT ;  /* 0x000000ff0e00720c */ /* 0x000fe20003f05270 */
[----:B-----5:R-:W-:Y:S01]  /*0430*/  FADD R28, R28, -R25 ;  /* 0x800000191c1c7221 */ /* 0x020fe20000000000 */
[----:B0-----:R-:W-:Y:S01]  /*0440*/  IADD3 R12, P1, PT, R12, 0x20, RZ ;  /* 0x000000200c0c7810 */ /* 0x001fe20007f3e0ff */
[----:B------:R-:W-:-:S03]  /*0450*/  VIADD R15, R15, 0x8 ;  /* 0x000000080f0f7836 */ /* 0x000fc60000000000 */
[----:B------:R-:W-:Y:S01]  /*0460*/  IADD3.X R13, PT, PT, RZ, R13, RZ, P1, !PT ;  /* 0x0000000dff0d7210 */ /* 0x000fe20000ffe4ff */
[----:B--2---:R-:W-:-:S04]  /*0470*/  FADD R16, R16, -R17 ;  /* 0x8000001110107221 */ /* 0x004fc80000000000 */
[----:B------:R-:W-:Y:S01]  /*0480*/  FFMA R27, R16, R16, R27 ;  /* 0x00000010101b7223 */ /* 0x000fe2000000001b */
[----:B---3--:R-:W-:-:S04]  /*0490*/  FADD R18, R18, -R19 ;  /* 0x8000001312127221 */ /* 0x008fc80000000000 */
[----:B------:R-:W-:Y:S01]  /*04a0*/  FFMA R27, R18, R18, R27 ;  /* 0x00000012121b7223 */ /* 0x000fe2000000001b */
[----:B----4-:R-:W-:-:S04]  /*04b0*/  FADD R22, R22, -R21 ;  /* 0x8000001516167221 */ /* 0x010fc80000000000 */
[----:B------:R-:W-:Y:S01]  /*04c0*/  FFMA R27, R22, R22, R27 ;  /* 0x00000016161b7223 */ /* 0x000fe2000000001b */
[----:B------:R-:W-:-:S04]  /*04d0*/  FADD R26, R26, -R23 ;  /* 0x800000171a1a7221 */ /* 0x000fc80000000000 */
[----:B------:R-:W-:-:S04]  /*04e0*/  FFMA R27, R26, R26, R27 ;  /* 0x0000001a1a1b7223 */ /* 0x000fc8000000001b */
[----:B------:R-:W-:Y:S01]  /*04f0*/  FFMA R22, R28, R28, R27 ;  /* 0x0000001c1c167223 */ /* 0x000fe2000000001b */
[----:B------:R-:W-:Y:S06]  /*0500*/  @P0 BRA `(.L_x_48) ;  /* 0xfffffffc005c0947 */ /* 0x000fec000383ffff */
[----:B------:R-:W-:-:S07]  /*0510*/  MOV R21, R6 ;  /* 0x0000000600157202 */ /* 0x000fce0000000f00 */
.L_x_47:
[----:B------:R-:W-:-:S13]  /*0520*/  ISETP.NE.AND P0, PT, R4, RZ, PT ;  /* 0x000000ff0400720c */ /* 0x000fda0003f05270 */
[----:B------:R-:W-:Y:S05]  /*0530*/  @!P0 BRA `(.L_x_49) ;  /* 0x0000000400048947 */ /* 0x000fea0003800000 */
[----:B------:R-:W-:Y:S01]  /*0540*/  VIADD R10, R4, 0xffffffff ;  /* 0xffffffff040a7836 */ /* 0x000fe20000000000 */
[----:B------:R-:W-:-:S04]  /*0550*/  ISETP.NE.AND P0, PT, R5, RZ, PT ;  /* 0x000000ff0500720c */ /* 0x000fc80003f05270 */
[----:B------:R-:W-:-:S13]  /*0560*/  ISETP.GE.U32.AND P1, PT, R10, 0x3, PT ;  /* 0x000000030a00780c */ /* 0x000fda0003f26070 */
[----:B------:R-:W-:Y:S05]  /*0570*/  @!P1 BRA `(.L_x_50) ;  /* 0x0000000000709947 */ /* 0x000fea0003800000 */
[----:B------:R-:W0:Y:S01]  /*0580*/  LDC.64 R14, c[0x0][0x380] ;  /* 0x0000e000ff0e7b82 */ /* 0x000e220000000a00 */
[CC--:B------:R-:W-:Y:S01]  /*0590*/  IADD3 R17, PT, PT, R20.reuse, R21.reuse, RZ ;  /* 0x0000001514117210 */ /* 0x0c0fe20007ffe0ff */
[----:B------:R-:W-:Y:S01]  /*05a0*/  IMAD.IADD R19, R3, 0x1, R21 ;  /* 0x0000000103137824 */ /* 0x000fe200078e0215 */
[----:B------:R-:W-:-:S05]  /*05b0*/  IADD3 R16, P1, PT, R20, R21, RZ ;  /* 0x0000001514107210 */ /* 0x000fca0007f3e0ff */
[----:B------:R-:W1:Y:S08]  /*05c0*/  LDC.64 R12, c[0x0][0x388] ;  /* 0x0000e200ff0c7b82 */ /* 0x000e700000000a00 */
[----:B------:R-:W2:Y:S01]  /*05d0*/  LDC.64 R10, c[0x0][0x380] ;  /* 0x0000e000ff0a7b82 */ /* 0x000ea20000000a00 */
[----:B0-----:R-:W-:Y:S01]  /*05e0*/  IMAD.WIDE.U32 R14, R17, 0x4, R14 ;  /* 0x00000004110e7825 */ /* 0x001fe200078e000e */
[----:B------:R-:W-:-:S05]  /*05f0*/  IADD3.X R17, PT, PT, RZ, RZ, RZ, P1, !PT ;  /* 0x000000ffff117210 */ /* 0x000fca0000ffe4ff */
[----:B------:R-:W3:Y:S01]  /*0600*/  LDG.E R14, desc[UR6][R14.64] ;  /* 0x000000060e0e7981 */ /* 0x000ee2000c1e1900 */
[----:B-1----:R-:W-:-:S05]  /*0610*/  IMAD.WIDE R12, R19, 0x4, R12 ;  /* 0x00000004130c7825 */ /* 0x002fca00078e020c */
[----:B------:R-:W4:Y:S01]  /*0620*/  LDG.E R19, desc[UR6][R12.64+0x4] ;  /* 0x000004060c137981 */ /* 0x000f22000c1e1900 */
[----:B--2---:R-:W-:-:S03]  /*0630*/  LEA R10, P1, R16, R10, 0x2 ;  /* 0x0000000a100a7211 */ /* 0x004fc600078210ff */
[----:B------:R-:W2:Y:S01]  /*0640*/  LDG.E R23, desc[UR6][R12.64+0x8] ;  /* 0x000008060c177981 */ /* 0x000ea2000c1e1900 */
[----:B------:R-:W-:-:S03]  /*0650*/  LEA.HI.X R11, R16, R11, R17, 0x2, P1 ;  /* 0x0000000b100b7211 */ /* 0x000fc600008f1411 */
[----:B------:R-:W5:Y:S04]  /*0660*/  LDG.E R26, desc[UR6][R12.64+0xc] ;  /* 0x00000c060c1a7981 */ /* 0x000f68000c1e1900 */
[----:B------:R-:W3:Y:S04]  /*0670*/  LDG.E R17, desc[UR6][R12.64] ;  /* 0x000000060c117981 */ /* 0x000ee8000c1e1900 */
[----:B------:R-:W4:Y:S04]  /*0680*/  LDG.E R16, desc[UR6][R10.64+0x4] ;  /* 0x000004060a107981 */ /* 0x000f28000c1e1900 */
[----:B------:R-:W2:Y:S04]  /*0690*/  LDG.E R18, desc[UR6][R10.64+0x8] ;  /* 0x000008060a127981 */ /* 0x000ea8000c1e1900 */
[----:B------:R-:W5:Y:S01]  /*06a0*/  LDG.E R25, desc[UR6][R10.64+0xc] ;  /* 0x00000c060a197981 */ /* 0x000f62000c1e1900 */
[----:B------:R-:W-:-:S02]  /*06b0*/  VIADD R21, R21, 0x4 ;  /* 0x0000000415157836 */ /* 0x000fc40000000000 */
[----:B---3--:R-:W-:-:S04]  /*06c0*/  FADD R17, R14, -R17 ;  /* 0x800000110e117221 */ /* 0x008fc80000000000 */
[----:B------:R-:W-:Y:S01]  /*06d0*/  FFMA R17, R17, R17, R22 ;  /* 0x0000001111117223 */ /* 0x000fe20000000016 */
[----:B----4-:R-:W-:Y:S01]  /*06e0*/  FADD R16, R16, -R19 ;  /* 0x8000001310107221 */ /* 0x010fe20000000000 */
[----:B--2---:R-:W-:-:S03]  /*06f0*/  FADD R18, R18, -R23 ;  /* 0x8000001712127221 */ /* 0x004fc60000000000 */
[----:B------:R-:W-:Y:S01]  /*0700*/  FFMA R17, R16, R16, R17 ;  /* 0x0000001010117223 */ /* 0x000fe20000000011 */
[----:B-----5:R-:W-:-:S03]  /*0710*/  FADD R26, R25, -R26 ;  /* 0x8000001a191a7221 */ /* 0x020fc60000000000 */
[----:B------:R-:W-:-:S04]  /*0720*/  FFMA R17, R18, R18, R17 ;  /* 0x0000001212117223 */ /* 0x000fc80000000011 */
[----:B------:R-:W-:-:S07]  /*0730*/  FFMA R22, R26, R26, R17 ;  /* 0x0000001a1a167223 */ /* 0x000fce0000000011 */
.L_x_50:
[----:B------:R-:W-:Y:S05]  /*0740*/  @!P0 BRA `(.L_x_49) ;  /* 0x0000000000808947 */ /* 0x000fea0003800000 */
[----:B------:R-:W-:Y:S01]  /*0750*/  ISETP.NE.AND P1, PT, R5, 0x1, PT ;  /* 0x000000010500780c */ /* 0x000fe20003f25270 */
[----:B------:R-:W0:Y:S01]  /*0760*/  LDC.64 R12, c[0x0][0x380] ;  /* 0x0000e000ff0c7b82 */ /* 0x000e220000000a00 */
[----:B------:R-:W-:-:S07]  /*0770*/  LOP3.LUT P0, RZ, R24, 0x1, RZ, 0xc0, !PT ;  /* 0x0000000118ff7812 */ /* 0x000fce000780c0ff */
[----:B------:R-:W1:Y:S04]  /*0780*/  LDC.64 R14, c[0x0][0x388] ;  /* 0x0000e200ff0e7b82 */ /* 0x000e680000000a00 */
[-C--:B------:R-:W-:Y:S02]  /*0790*/  @P1 IADD3 R23, P2, PT, R20, R21.reuse, RZ ;  /* 0x0000001514171210 */ /* 0x080fe40007f5e0ff */
[----:B------:R-:W-:Y:S02]  /*07a0*/  @P1 IADD3 R25, PT, PT, R3, R21, RZ ;  /* 0x0000001503191210 */ /* 0x000fe40007ffe0ff */
[----:B------:R-:W2:Y:S01]  /*07b0*/  @P1 LDC.64 R10, c[0x0][0x380] ;  /* 0x0000e000ff0a1b82 */ /* 0x000ea20000000a00 */
[----:B------:R-:W-:-:S07]  /*07c0*/  @P1 IADD3.X R24, PT, PT, RZ, RZ, RZ, P2, !PT ;  /* 0x000000ffff181210 */ /* 0x000fce00017fe4ff */
[----:B------:R-:W3:Y:S08]  /*07d0*/  LDC.64 R16, c[0x0][0x380] ;  /* 0x0000e000ff107b82 */ /* 0x000ef00000000a00 */
[----:B------:R-:W4:Y:S01]  /*07e0*/  LDC.64 R18, c[0x0][0x388] ;  /* 0x0000e200ff127b82 */ /* 0x000f220000000a00 */
[----:B-1----:R-:W-:-:S05]  /*07f0*/  @P1 IMAD.WIDE R14, R25, 0x4, R14 ;  /* 0x00000004190e1825 */ /* 0x002fca00078e020e */
[----:B------:R-:W5:Y:S01]  /*0800*/  @P1 LDG.E R25, desc[UR6][R14.64] ;  /* 0x000000060e191981 */ /* 0x000f62000c1e1900 */
[----:B--2---:R-:W-:-:S04]  /*0810*/  @P1 LEA R10, P2, R23, R10, 0x2 ;  /* 0x0000000a170a1211 */ /* 0x004fc800078410ff */
[----:B------:R-:W-:Y:S01]  /*0820*/  @P1 LEA.HI.X R11, R23, R11, R24, 0x2, P2 ;  /* 0x0000000b170b1211 */ /* 0x000fe200010f1418 */
[C---:B------:R-:W-:Y:S02]  /*0830*/  @P1 IMAD.IADD R23, R20.reuse, 0x1, R21 ;  /* 0x0000000114171824 */ /* 0x040fe400078e0215 */
[----:B------:R-:W-:Y:S02]  /*0840*/  @P1 VIADD R21, R21, 0x2 ;  /* 0x0000000215151836 */ /* 0x000fe40000000000 */
[----:B0-----:R-:W-:Y:S01]  /*0850*/  @P1 IMAD.WIDE.U32 R12, R23, 0x4, R12 ;  /* 0x00000004170c1825 */ /* 0x001fe200078e000c */
[----:B------:R-:W2:Y:S02]  /*0860*/  @P1 LDG.E R10, desc[UR6][R10.64+0x4] ;  /* 0x000004060a0a1981 */ /* 0x000ea4000c1e1900 */
[----:B------:R-:W-:Y:S01]  /*0870*/  @P0 IADD3 R23, PT, PT, R20, R21, RZ ;  /* 0x0000001514170210 */ /* 0x000fe20007ffe0ff */
[----:B------:R-:W-:Y:S02]  /*0880*/  @P0 IMAD.IADD R21, R3, 0x1, R21 ;  /* 0x0000000103150824 */ /* 0x000fe400078e0215 */
[----:B------:R-:W5:Y:S02]  /*0890*/  @P1 LDG.E R12, desc[UR6][R12.64] ;  /* 0x000000060c0c1981 */ /* 0x000f64000c1e1900 */
[----:B---3--:R-:W-:-:S04]  /*08a0*/  @P0 IMAD.WIDE.U32 R16, R23, 0x4, R16 ;  /* 0x0000000417100825 */ /* 0x008fc800078e0010 */
[----:B----4-:R-:W-:Y:S02]  /*08b0*/  @P0 IMAD.WIDE R18, R21, 0x4, R18 ;  /* 0x0000000415120825 */ /* 0x010fe400078e0212 */
[----:B------:R-:W2:Y:S04]  /*08c0*/  @P1 LDG.E R21, desc[UR6][R14.64+0x4] ;  /* 0x000004060e151981 */ /* 0x000ea8000c1e1900 */
[----:B------:R-:W3:Y:S04]  /*08d0*/  @P0 LDG.E R16, desc[UR6][R16.64] ;  /* 0x0000000610100981 */ /* 0x000ee8000c1e1900 */
[----:B------:R-:W3:Y:S01]  /*08e0*/  @P0 LDG.E R19, desc[UR6][R18.64] ;  /* 0x0000000612130981 */ /* 0x000ee2000c1e1900 */
[----:B-----5:R-:W-:-:S04]  /*08f0*/  @P1 FADD R25, R12, -R25 ;  /* 0x800000190c191221 */ /* 0x020fc80000000000 */
[----:B------:R-:W-:Y:S01]  /*0900*/  @P1 FFMA R25, R25, R25, R22 ;  /* 0x0000001919191223 */ /* 0x000fe20000000016 */
[----:B--2---:R-:W-:-:S04]  /*0910*/  @P1 FADD R20, R10, -R21 ;  /* 0x800000150a141221 */ /* 0x004fc80000000000 */
[----:B------:R-:W-:Y:S01]  /*0920*/  @P1 FFMA R22, R20, R20, R25 ;  /* 0x0000001414161223 */ /* 0x000fe20000000019 */
[----:B---3--:R-:W-:-:S04]  /*0930*/  @P0 FADD R11, R16, -R19 ;  /* 0x80000013100b0221 */ /* 0x008fc80000000000 */
[----:B------:R-:W-:-:S07]  /*0940*/  @P0 FFMA R22, R11, R11, R22 ;  /* 0x0000000b0b160223 */ /* 0x000fce0000000016 */
.L_x_49:
[----:B------:R-:W0:Y:S01]  /*0950*/  LDCU UR8, c[0x0][0x3a0] ;  /* 0x00007400ff0877ac */ /* 0x000e220008000800 */
[----:B------:R-:W-:Y:S02]  /*0960*/  IADD3 R10, PT, PT, R9, 0x1, RZ ;  /* 0x00000001090a7810 */ /* 0x000fe40007ffe0ff */
[----:B------:R-:W-:-:S04]  /*0970*/  ISETP.NE.AND P0, PT, R2, -0x1, PT ;  /* 0xffffffff0200780c */ /* 0x000fc80003f05270 */
[----:B------:R-:W-:-:S04]  /*0980*/  FSETP.LT.OR P0, PT, R22, R7, !P0 ;  /* 0x000000071600720b */ /* 0x000fc80004701400 */
[----:B------:R-:W-:Y:S02]  /*0990*/  FSEL R7, R22, R7, P0 ;  /* 0x0000000716077208 */ /* 0x000fe40000000000 */
[----:B------:R-:W-:Y:S02]  /*09a0*/  SEL R2, R9, R2, P0 ;  /* 0x0000000209027207 */ /* 0x000fe40000000000 */
[----:B0-----:R-:W-:-:S13]  /*09b0*/  ISETP.NE.AND P1, PT, R10, UR8, PT ;  /* 0x000000080a007c0c */ /* 0x001fda000bf25270 */
[----:B------:R-:W-:Y:S05]  /*09c0*/  @!P1 BRA `(.L_x_45) ;  /* 0x0000000000dc9947 */ /* 0x000fea0003800000 */
[----:B------:R-:W-:Y:S01]  /*09d0*/  IMAD.MOV.U32 R9, RZ, RZ, R10 ;  /* 0x000000ffff097224 */ /* 0x000fe200078e000a */
[----:B------:R-:W-:Y:S06]  /*09e0*/  BRA `(.L_x_51) ;  /* 0xfffffff400f07947 */ /* 0x000fec000383ffff */
.L_x_46:
[----:B------:R-:W-:Y:S01]  /*09f0*/  UISETP.GE.U32.AND UP0, UPT, UR4, 0x4, UPT ;  /* 0x000000040400788c */ /* 0x000fe2000bf06070 */
[----:B------:R-:W-:Y:S01]  /*0a00*/  MOV R2, 0xffffffff ;  /* 0xffffffff00027802 */ /* 0x000fe20000000f00 */
[----:B------:R-:W-:Y:S01]  /*0a10*/  IMAD.MOV.U32 R3, RZ, RZ, RZ ;  /* 0x000000ffff037224 */ /* 0x000fe200078e00ff */
[----:B------:R-:W-:-:S06]  /*0a20*/  ULOP3.LUT UR5, UR4, 0x3, URZ, 0xc0, !UPT ;  /* 0x0000000304057892 */ /* 0x000fcc000f8ec0ff */
[----:B------:R-:W-:Y:S06]  /*0a30*/  BRA.U !UP0, `(.L_x_52) ;  /* 0x00000001089c7547 */ /* 0x000fec000b800000 */
[----:B------:R-:W-:Y:S01]  /*0a40*/  ULOP3.LUT UR4, UR4, 0x7ffffffc, URZ, 0xc0, !UPT ;  /* 0x7ffffffc04047892 */ /* 0x000fe2000f8ec0ff */
[----:B------:R-:W-:Y:S01]  /*0a50*/  MOV R2, 0xffffffff ;  /* 0xffffffff00027802 */ /* 0x000fe20000000f00 */
[----:B------:R-:W-:Y:S02]  /*0a60*/  IMAD.MOV.U32 R4, RZ, RZ, RZ ;  /* 0x000000ffff047224 */ /* 0x000fe400078e00ff */
[----:B------:R-:W-:Y:S02]  /*0a70*/  UISETP.GT.AND UP0, UPT, UR4, URZ, UPT ;  /* 0x000000ff0400728c */ /* 0x000fe4000bf04270 */
[----:B------:R-:W-:-:S07]  /*0a80*/  MOV R3, UR4 ;  /* 0x0000000400037c02 */ /* 0x000fce0008000f00 */
[----:B------:R-:W-:Y:S05]  /*0a90*/  BRA.U !UP0, `(.L_x_53) ;  /* 0x0000000108707547 */ /* 0x000fea000b800000 */
[----:B------:R-:W-:Y:S01]  /*0aa0*/  IMAD.IADD R5, R3, 0x1, -R4 ;  /* 0x0000000103057824 */ /* 0x000fe200078e0a04 */
[----:B------:R-:W-:-:S04]  /*0ab0*/  PLOP3.LUT P0, PT, PT, PT, PT, 0x80, 0x8 ;  /* 0x000000000008781c */ /* 0x000fc80003f0f070 */
[----:B------:R-:W-:-:S13]  /*0ac0*/  ISETP.GT.AND P1, PT, R5, 0xc, PT ;  /* 0x0000000c0500780c */ /* 0x000fda0003f24270 */
[----:B------:R-:W-:Y:S05]  /*0ad0*/  @!P1 BRA `(.L_x_54) ;  /* 0x0000000000349947 */ /* 0x000fea0003800000 */
[----:B------:R-:W-:Y:S02]  /*0ae0*/  PLOP3.LUT P0, PT, PT, PT, PT, 0x8, 0x80 ;  /* 0x000000000080781c */ /* 0x000fe40003f0e170 */
[----:B------:R-:W-:-:S11]  /*0af0*/  IADD3 R5, PT, PT, R3, -0xc, RZ ;  /* 0xfffffff403057810 */ /* 0x000fd60007ffe0ff */
.L_x_55:
[----:B------:R-:W-:-:S04]  /*0b00*/  ISETP.NE.AND P1, PT, R2, -0x1, PT ;  /* 0xffffffff0200780c */ /* 0x000fc80003f25270 */
[----:B------:R-:W-:-:S04]  /*0b10*/  SEL R2, R4, R2, !P1 ;  /* 0x0000000204027207 */ /* 0x000fc80004800000 */
[----:B------:R-:W-:-:S13]  /*0b20*/  ISETP.NE.AND P1, PT, R2, -0x1, PT ;  /* 0xffffffff0200780c */ /* 0x000fda0003f25270 */
[----:B------:R-:W-:-:S05]  /*0b30*/  @!P1 VIADD R2, R4, 0x4 ;  /* 0x0000000404029836 */ /* 0x000fca0000000000 */
[----:B------:R-:W-:-:S13]  /*0b40*/  ISETP.NE.AND P1, PT, R2, -0x1, PT ;  /* 0xffffffff0200780c */ /* 0x000fda0003f25270 */
[----:B------:R-:W-:-:S04]  /*0b50*/  @!P1 IADD3 R2, PT, PT, R4, 0x8, RZ ;  /* 0x0000000804029810 */ /* 0x000fc80007ffe0ff */
[----:B------:R-:W-:-:S13]  /*0b60*/  ISETP.NE.AND P1, PT, R2, -0x1, PT ;  /* 0xffffffff0200780c */ /* 0x000fda0003f25270 */
[C---:B------:R-:W-:Y:S01]  /*0b70*/  @!P1 VIADD R2, R4.reuse, 0xc ;  /* 0x0000000c04029836 */ /* 0x040fe20000000000 */
[----:B------:R-:W-:-:S04]  /*0b80*/  IADD3 R4, PT, PT, R4, 0x10, RZ ;  /* 0x0000001004047810 */ /* 0x000fc80007ffe0ff */
[----:B------:R-:W-:-:S13]  /*0b90*/  ISETP.GE.AND P1, PT, R4, R5, PT ;  /* 0x000000050400720c */ /* 0x000fda0003f26270 */
[----:B------:R-:W-:Y:S05]  /*0ba0*/  @!P1 BRA `(.L_x_55) ;  /* 0xfffffffc00d49947 */ /* 0x000fea000383ffff */
.L_x_54:
[----:B------:R-:W-:-:S05]  /*0bb0*/  IMAD.IADD R5, R3, 0x1, -R4 ;  /* 0x0000000103057824 */ /* 0x000fca00078e0a04 */
[----:B------:R-:W-:-:S13]  /*0bc0*/  ISETP.GT.AND P1, PT, R5, 0x4, PT ;  /* 0x000000040500780c */ /* 0x000fda0003f24270 */
[----:B------:R-:W-:Y:S05]  /*0bd0*/  @!P1 BRA `(.L_x_56) ;  /* 0x0000000000189947 */ /* 0x000fea0003800000 */
[----:B------:R-:W-:-:S04]  /*0be0*/  ISETP.NE.AND P0, PT, R2, -0x1, PT ;  /* 0xffffffff0200780c */ /* 0x000fc80003f05270 */
[----:B------:R-:W-:Y:S02]  /*0bf0*/  SEL R2, R4, R2, !P0 ;  /* 0x0000000204027207 */ /* 0x000fe40004000000 */
[----:B------:R-:W-:Y:S02]  /*0c00*/  PLOP3.LUT P0, PT, PT, PT, PT, 0x8, 0x80 ;  /* 0x000000000080781c */ /* 0x000fe40003f0e170 */
[----:B------:R-:W-:-:S13]  /*0c10*/  ISETP.NE.AND P1, PT, R2, -0x1, PT ;  /* 0xffffffff0200780c */ /* 0x000fda0003f25270 */
[C---:B------:R-:W-:Y:S01]  /*0c20*/  @!P1 IADD3 R2, PT, PT, R4.reuse, 0x4, RZ ;  /* 0x0000000404029810 */ /* 0x040fe20007ffe0ff */
[----:B------:R-:W-:-:S07]  /*0c30*/  VIADD R4, R4, 0x8 ;  /* 0x0000000804047836 */ /* 0x000fce0000000000 */
.L_x_56:
[----:B------:R-:W-:-:S13]  /*0c40*/  ISETP.NE.OR P0, PT, R4, R3, P0 ;  /* 0x000000030400720c */ /* 0x000fda0000705670 */
[----:B------:R-:W-:Y:S05]  /*0c50*/  @!P0 BRA `(.L_x_52) ;  /* 0x0000000000148947 */ /* 0x000fea0003800000 */
.L_x_53:
[----:B------:R-:W-:-:S04]  /*0c60*/  ISETP.NE.AND P0, PT, R2, -0x1, PT ;  /* 0xffffffff0200780c */ /* 0x000fc80003f05270 */
[C---:B------:R-:W-:Y:S02]  /*0c70*/  SEL R2, R4.reuse, R2, !P0 ;  /* 0x0000000204027207 */ /* 0x040fe40004000000 */
[----:B------:R-:W-:-:S04]  /*0c80*/  IADD3 R4, PT, PT, R4, 0x4, RZ ;  /* 0x0000000404047810 */ /* 0x000fc80007ffe0ff */
[----:B------:R-:W-:-:S13]  /*0c90*/  ISETP.NE.AND P0, PT, R4, R3, PT ;  /* 0x000000030400720c */ /* 0x000fda0003f05270 */
[----:B------:R-:W-:Y:S05]  /*0ca0*/  @P0 BRA `(.L_x_53) ;  /* 0xfffffffc00ec0947 */ /* 0x000fea000383ffff */
.L_x_52:
[----:B------:R-:W-:-:S09]  /*0cb0*/  UISETP.NE.AND UP0, UPT, UR5, URZ, UPT ;  /* 0x000000ff0500728c */ /* 0x000fd2000bf05270 */
[----:B------:R-:W-:Y:S05]  /*0cc0*/  BRA.U !UP0, `(.L_x_45) ;  /* 0x00000001081c7547 */ /* 0x000fea000b800000 */
[----:B------:R-:W-:-:S05]  /*0cd0*/  UMOV UR4, URZ ;  /* 0x000000ff00047c82 */ /* 0x000fca0008000000 */
.L_x_57:
[----:B------:R-:W-:Y:S01]  /*0ce0*/  UIADD3 UR4, UPT, UPT, UR4, 0x1, URZ ;  /* 0x0000000104047890 */ /* 0x000fe2000fffe0ff */
[----:B------:R-:W-:-:S03]  /*0cf0*/  ISETP.NE.AND P0, PT, R2, -0x1, PT ;  /* 0xffffffff0200780c */ /* 0x000fc60003f05270 */
[----:B------:R-:W-:Y:S01]  /*0d00*/  UISETP.NE.AND UP0, UPT, UR4, UR5, UPT ;  /* 0x000000050400728c */ /* 0x000fe2000bf05270 */
[C---:B------:R-:W-:Y:S01]  /*0d10*/  SEL R2, R3.reuse, R2, !P0 ;  /* 0x0000000203027207 */ /* 0x040fe20004000000 */
[----:B------:R-:W-:-:S07]  /*0d20*/  VIADD R3, R3, 0x1 ;  /* 0x0000000103037836 */ /* 0x000fce0000000000 */
[----:B------:R-:W-:Y:S05]  /*0d30*/  BRA.U UP0, `(.L_x_57) ;  /* 0xfffffffd00e87547 */ /* 0x000fea000b83ffff */
.L_x_45:
[----:B------:R-:W0:Y:S02]  /*0d40*/  LDC.64 R4, c[0x0][0x390] ;  /* 0x0000e400ff047b82 */ /* 0x000e240000000a00 */
[----:B0-----:R-:W-:-:S05]  /*0d50*/  IMAD.WIDE R4, R0, 0x4, R4 ;  /* 0x0000000400047825 */ /* 0x001fca00078e0204 */
[----:B------:R-:W-:Y:S01]  /*0d60*/  STG.E desc[UR6][R4.64], R2 ;  /* 0x0000000204007986 */ /* 0x000fe2000c101906 */
[----:B------:R-:W-:Y:S05]  /*0d70*/  EXIT ;  /* 0x000000000000794d */ /* 0x000fea0003800000 */
.L_x_58:
        /* <DEDUP_REMOVED lines=16> */
.L_x_68:


//--------------------- .nv.shared._Z13assign_labelsPfS_S_PiS0_iii --------------------------
	.section	.nv.shared._Z13assign_labelsPfS_S_PiS0_iii,"aw",@nobits
	.sectionflags	@""
	.align	4
.nv.shared._Z13assign_labelsPfS_S_PiS0_iii:
	.zero		13312


//--------------------- .nv.shared.reserved.0     --------------------------
	.section	.nv.shared.reserved.0,"aw",@nobits
	.weak		__nv_reservedSMEM_offset_0_alias
	.size		__nv_reservedSMEM_offset_0_alias, 0, 64
	.other		__nv_reservedSMEM_offset_0_alias,@"STO_CUDA_RESERVED_SHARED STV_DEFAULT"
__nv_reservedSMEM_offset_0_alias:
	.zero		0
	.zero		64


//--------------------- .nv.constant0._Z13assign_labelsPfS_S_PiS0_iii --------------------------
	.section	.nv.constant0._Z13assign_labelsPfS_S_PiS0_iii,"a",@progbits
	.sectionflags	@""
	.align	4
.nv.constant0._Z13assign_labelsPfS_S_PiS0_iii:
	.zero		948


//--------------------- .nv.constant0._Z25assign_labels_very_slowlyPfS_Piiii --------------------------
	.section	.nv.constant0._Z25assign_labels_very_slowlyPfS_Piiii,"a",@progbits
	.sectionflags	@""
	.align	4
.nv.constant0._Z25assign_labels_very_slowlyPfS_Piiii:
	.zero		932


//--------------------- SYMBOLS --------------------------

	.type		.nv.reservedSmem.offset0,@object
	.size		.nv.reservedSmem.offset0,0x4
	.type		.nv.reservedSmem.cap,@object
	.size		.nv.reservedSmem.cap,0x4
